	.target	sm_90a

	.elftype	@"ET_EXEC"


//--------------------- .note.nv.tkinfo           --------------------------
	.section	.note.nv.tkinfo,"",@"SHT_NOTE"
	.sectionflags	@"SHF_NOTE_NV_TKINFO"
	.tkinfo
        /*0018*/ 	.word	0x00000002
        /*0030*/ 	.string	""
        /*0030*/ 	.string	"ptxas"
        /*0030*/ 	.string	"Cuda compilation tools, release 13.0, V13.0.88"
        /*0030*/ 	.string	"Build cuda_13.0.r13.0/compiler.36424714_0"
        /*0030*/ 	.string	"-arch sm_90a -m 64 "



//--------------------- .note.nv.cuinfo           --------------------------
	.section	.note.nv.cuinfo,"",@"SHT_NOTE"
	.sectionflags	@"SHF_NOTE_NV_CUINFO"
        /*0018*/ 	.short	0x0002
        /*001a*/ 	.short	0x005a
        /*001c*/ 	.short	0x0082
	.zero		2


//--------------------- .nv.info                  --------------------------
	.section	.nv.info,"",@"SHT_CUDA_INFO"
	.align	4


	//----- nvinfo : EIATTR_REGCOUNT
	.align		4
        /*0000*/ 	.byte	0x04, 0x2f
        /*0002*/ 	.short	(.L_12 - .L_11)
	.align		4
.L_11:
        /*0004*/ 	.word	index@(_ZN7cutlass13device_kernelIN5flash19enable_sm80_to_sm89INS1_16FlashAttnFwdSm80INS1_25CollectiveMainloopFwdSm80ILi4ELi1ELb0EN4cute5tupleIJNS5_1CILi128EEENS7_ILi64EEES8_EEELi128ENS_10bfloat16_tEfNS_4arch4Sm80ELb1ELb0ELb1ELb1ELb1ELb1ELb1ELb0EEENS1_21CollectiveEpilogueFwdINS6_IJS8_S8_S9_EEENS6_IJNS7_ILi1EEESH_SH_EEESB_SD_Li128ELb1ELb1ELb0ELb0EEENS1_19SingleTileSchedulerILb1ELb0ELb1ELi128EEEEEEEEEvNT_6ParamsE)
        /*0008*/ 	.word	0x00000004


	//----- nvinfo : EIATTR_FRAME_SIZE
	.align		4
.L_12:
        /*000c*/ 	.byte	0x04, 0x11
        /*000e*/ 	.short	(.L_14 - .L_13)
	.align		4
.L_13:
        /*0010*/ 	.word	index@(_ZN7cutlass13device_kernelIN5flash19enable_sm80_to_sm89INS1_16FlashAttnFwdSm80INS1_25CollectiveMainloopFwdSm80ILi4ELi1ELb0EN4cute5tupleIJNS5_1CILi128EEENS7_ILi64EEES8_EEELi128ENS_10bfloat16_tEfNS_4arch4Sm80ELb1ELb0ELb1ELb1ELb1ELb1ELb1ELb0EEENS1_21CollectiveEpilogueFwdINS6_IJS8_S8_S9_EEENS6_IJNS7_ILi1EEESH_SH_EEESB_SD_Li128ELb1ELb1ELb0ELb0EEENS1_19SingleTileSchedulerILb1ELb0ELb1ELi128EEEEEEEEEvNT_6ParamsE)
        /*0014*/ 	.word	0x00000000


	//----- nvinfo : EIATTR_REGCOUNT
	.align		4
.L_14:
        /*0018*/ 	.byte	0x04, 0x2f
        /*001a*/ 	.short	(.L_16 - .L_15)
	.align		4
.L_15:
        /*001c*/ 	.word	index@(_ZN7cutlass13device_kernelIN5flash19enable_sm80_to_sm89INS1_16FlashAttnFwdSm80INS1_25CollectiveMainloopFwdSm80ILi4ELi1ELb0EN4cute5tupleIJNS5_1CILi128EEENS7_ILi64EEES8_EEELi128ENS_10bfloat16_tEfNS_4arch4Sm80ELb1ELb0ELb1ELb1ELb1ELb0ELb1ELb0EEENS1_21CollectiveEpilogueFwdINS6_IJS8_S8_S9_EEENS6_IJNS7_ILi1EEESH_SH_EEESB_SD_Li128ELb1ELb1ELb0ELb0EEENS1_19SingleTileSchedulerILb1ELb0ELb1ELi128EEEEEEEEEvNT_6ParamsE)
        /*0020*/ 	.word	0x00000004


	//----- nvinfo : EIATTR_FRAME_SIZE
	.align		4
.L_16:
        /*0024*/ 	.byte	0x04, 0x11
        /*0026*/ 	.short	(.L_18 - .L_17)
	.align		4
.L_17:
        /*0028*/ 	.word	index@(_ZN7cutlass13device_kernelIN5flash19enable_sm80_to_sm89INS1_16FlashAttnFwdSm80INS1_25CollectiveMainloopFwdSm80ILi4ELi1ELb0EN4cute5tupleIJNS5_1CILi128EEENS7_ILi64EEES8_EEELi128ENS_10bfloat16_tEfNS_4arch4Sm80ELb1ELb0ELb1ELb1ELb1ELb0ELb1ELb0EEENS1_21CollectiveEpilogueFwdINS6_IJS8_S8_S9_EEENS6_IJNS7_ILi1EEESH_SH_EEESB_SD_Li128ELb1ELb1ELb0ELb0EEENS1_19SingleTileSchedulerILb1ELb0ELb1ELi128EEEEEEEEEvNT_6ParamsE)
        /*002c*/ 	.word	0x00000000


	//----- nvinfo : EIATTR_REGCOUNT
	.align		4
.L_18:
        /*0030*/ 	.byte	0x04, 0x2f
        /*0032*/ 	.short	(.L_20 - .L_19)
	.align		4
.L_19:
        /*0034*/ 	.word	index@(_ZN7cutlass13device_kernelIN5flash19enable_sm80_to_sm89INS1_16FlashAttnFwdSm80INS1_25CollectiveMainloopFwdSm80ILi4ELi1ELb0EN4cute5tupleIJNS5_1CILi128EEENS7_ILi64EEES8_EEELi128ENS_10bfloat16_tEfNS_4arch4Sm80ELb1ELb0ELb1ELb0ELb1ELb0ELb1ELb0EEENS1_21CollectiveEpilogueFwdINS6_IJS8_S8_S9_EEENS6_IJNS7_ILi1EEESH_SH_EEESB_SD_Li128ELb0ELb1ELb0ELb0EEENS1_30DynamicPersistentTileSchedulerILi128ELi128ELb0ELb1ELb0EEEEEEEEEvNT_6ParamsE)
        /*0038*/ 	.word	0x00000004


	//----- nvinfo : EIATTR_FRAME_SIZE
	.align		4
.L_20:
        /*003c*/ 	.byte	0x04, 0x11
        /*003e*/ 	.short	(.L_22 - .L_21)
	.align		4
.L_21:
        /*0040*/ 	.word	index@(_ZN7cutlass13device_kernelIN5flash19enable_sm80_to_sm89INS1_16FlashAttnFwdSm80INS1_25CollectiveMainloopFwdSm80ILi4ELi1ELb0EN4cute5tupleIJNS5_1CILi128EEENS7_ILi64EEES8_EEELi128ENS_10bfloat16_tEfNS_4arch4Sm80ELb1ELb0ELb1ELb0ELb1ELb0ELb1ELb0EEENS1_21CollectiveEpilogueFwdINS6_IJS8_S8_S9_EEENS6_IJNS7_ILi1EEESH_SH_EEESB_SD_Li128ELb0ELb1ELb0ELb0EEENS1_30DynamicPersistentTileSchedulerILi128ELi128ELb0ELb1ELb0EEEEEEEEEvNT_6ParamsE)
        /*0044*/ 	.word	0x00000000


	//----- nvinfo : EIATTR_REGCOUNT
	.align		4
.L_22:
        /*0048*/ 	.byte	0x04, 0x2f
        /*004a*/ 	.short	(.L_24 - .L_23)
	.align		4
.L_23:
        /*004c*/ 	.word	index@(_ZN7cutlass13device_kernelIN5flash19enable_sm80_to_sm89INS1_16FlashAttnFwdSm80INS1_25CollectiveMainloopFwdSm80ILi4ELi1ELb0EN4cute5tupleIJNS5_1CILi128EEENS7_ILi48EEES8_EEELi128ENS_10bfloat16_tEfNS_4arch4Sm80ELb0ELb1ELb1ELb1ELb1ELb1ELb1ELb0EEENS1_21CollectiveEpilogueFwdINS6_IJS8_S8_S9_EEENS6_IJNS7_ILi1EEESH_SH_EEESB_SD_Li128ELb1ELb1ELb0ELb0EEENS1_19SingleTileSchedulerILb1ELb0ELb1ELi128EEEEEEEEEvNT_6ParamsE)
        /*0050*/ 	.word	0x00000004


	//----- nvinfo : EIATTR_FRAME_SIZE
	.align		4
.L_24:
        /*0054*/ 	.byte	0x04, 0x11
        /*0056*/ 	.short	(.L_26 - .L_25)
	.align		4
.L_25:
        /*0058*/ 	.word	index@(_ZN7cutlass13device_kernelIN5flash19enable_sm80_to_sm89INS1_16FlashAttnFwdSm80INS1_25CollectiveMainloopFwdSm80ILi4ELi1ELb0EN4cute5tupleIJNS5_1CILi128EEENS7_ILi48EEES8_EEELi128ENS_10bfloat16_tEfNS_4arch4Sm80ELb0ELb1ELb1ELb1ELb1ELb1ELb1ELb0EEENS1_21CollectiveEpilogueFwdINS6_IJS8_S8_S9_EEENS6_IJNS7_ILi1EEESH_SH_EEESB_SD_Li128ELb1ELb1ELb0ELb0EEENS1_19SingleTileSchedulerILb1ELb0ELb1ELi128EEEEEEEEEvNT_6ParamsE)
        /*005c*/ 	.word	0x00000000


	//----- nvinfo : EIATTR_REGCOUNT
	.align		4
.L_26:
        /*0060*/ 	.byte	0x04, 0x2f
        /*0062*/ 	.short	(.L_28 - .L_27)
	.align		4
.L_27:
        /*0064*/ 	.word	index@(_ZN7cutlass13device_kernelIN5flash19enable_sm80_to_sm89INS1_16FlashAttnFwdSm80INS1_25CollectiveMainloopFwdSm80ILi4ELi1ELb0EN4cute5tupleIJNS5_1CILi128EEENS7_ILi48EEES8_EEELi128ENS_10bfloat16_tEfNS_4arch4Sm80ELb0ELb1ELb1ELb1ELb1ELb0ELb1ELb0EEENS1_21CollectiveEpilogueFwdINS6_IJS8_S8_S9_EEENS6_IJNS7_ILi1EEESH_SH_EEESB_SD_Li128ELb1ELb1ELb0ELb0EEENS1_19SingleTileSchedulerILb1ELb0ELb1ELi128EEEEEEEEEvNT_6ParamsE)
        /*0068*/ 	.word	0x00000004


	//----- nvinfo : EIATTR_FRAME_SIZE
	.align		4
.L_28:
        /*006c*/ 	.byte	0x04, 0x11
        /*006e*/ 	.short	(.L_30 - .L_29)
	.align		4
.L_29:
        /*0070*/ 	.word	index@(_ZN7cutlass13device_kernelIN5flash19enable_sm80_to_sm89INS1_16FlashAttnFwdSm80INS1_25CollectiveMainloopFwdSm80ILi4ELi1ELb0EN4cute5tupleIJNS5_1CILi128EEENS7_ILi48EEES8_EEELi128ENS_10bfloat16_tEfNS_4arch4Sm80ELb0ELb1ELb1ELb1ELb1ELb0ELb1ELb0EEENS1_21CollectiveEpilogueFwdINS6_IJS8_S8_S9_EEENS6_IJNS7_ILi1EEESH_SH_EEESB_SD_Li128ELb1ELb1ELb0ELb0EEENS1_19SingleTileSchedulerILb1ELb0ELb1ELi128EEEEEEEEEvNT_6ParamsE)
        /*0074*/ 	.word	0x00000000


	//----- nvinfo : EIATTR_REGCOUNT
	.align		4
.L_30:
        /*0078*/ 	.byte	0x04, 0x2f
        /*007a*/ 	.short	(.L_32 - .L_31)
	.align		4
.L_31:
        /*007c*/ 	.word	index@(_ZN7cutlass13device_kernelIN5flash19enable_sm80_to_sm89INS1_16FlashAttnFwdSm80INS1_25CollectiveMainloopFwdSm80ILi4ELi1ELb0EN4cute5tupleIJNS5_1CILi128EEENS7_ILi48EEES8_EEELi128ENS_10bfloat16_tEfNS_4arch4Sm80ELb0ELb1ELb1ELb0ELb1ELb0ELb1ELb0EEENS1_21CollectiveEpilogueFwdINS6_IJS8_S8_S9_EEENS6_IJNS7_ILi1EEESH_SH_EEESB_SD_Li128ELb0ELb1ELb0ELb0EEENS1_19SingleTileSchedulerILb0ELb0ELb1ELi128EEEEEEEEEvNT_6ParamsE)
        /*0080*/ 	.word	0x00000004


	//----- nvinfo : EIATTR_FRAME_SIZE
	.align		4
.L_32:
        /*0084*/ 	.byte	0x04, 0x11
        /*0086*/ 	.short	(.L_34 - .L_33)
	.align		4
.L_33:
        /*0088*/ 	.word	index@(_ZN7cutlass13device_kernelIN5flash19enable_sm80_to_sm89INS1_16FlashAttnFwdSm80INS1_25CollectiveMainloopFwdSm80ILi4ELi1ELb0EN4cute5tupleIJNS5_1CILi128EEENS7_ILi48EEES8_EEELi128ENS_10bfloat16_tEfNS_4arch4Sm80ELb0ELb1ELb1ELb0ELb1ELb0ELb1ELb0EEENS1_21CollectiveEpilogueFwdINS6_IJS8_S8_S9_EEENS6_IJNS7_ILi1EEESH_SH_EEESB_SD_Li128ELb0ELb1ELb0ELb0EEENS1_19SingleTileSchedulerILb0ELb0ELb1ELi128EEEEEEEEEvNT_6ParamsE)
        /*008c*/ 	.word	0x00000000


	//----- nvinfo : EIATTR_REGCOUNT
	.align		4
.L_34:
        /*0090*/ 	.byte	0x04, 0x2f
        /*0092*/ 	.short	(.L_36 - .L_35)
	.align		4
.L_35:
        /*0094*/ 	.word	index@(_ZN7cutlass13device_kernelIN5flash19enable_sm80_to_sm89INS1_16FlashAttnFwdSm80INS1_25CollectiveMainloopFwdSm80ILi4ELi1ELb0EN4cute5tupleIJNS5_1CILi128EEENS7_ILi64EEES8_EEELi128ENS_10bfloat16_tEfNS_4arch4Sm80ELb0ELb0ELb1ELb1ELb1ELb1ELb1ELb0EEENS1_21CollectiveEpilogueFwdINS6_IJS8_S8_S9_EEENS6_IJNS7_ILi1EEESH_SH_EEESB_SD_Li128ELb1ELb1ELb0ELb0EEENS1_19SingleTileSchedulerILb1ELb0ELb1ELi128EEEEEEEEEvNT_6ParamsE)
        /*0098*/ 	.word	0x00000004


	//----- nvinfo : EIATTR_FRAME_SIZE
	.align		4
.L_36:
        /*009c*/ 	.byte	0x04, 0x11
        /*009e*/ 	.short	(.L_38 - .L_37)
	.align		4
.L_37:
        /*00a0*/ 	.word	index@(_ZN7cutlass13device_kernelIN5flash19enable_sm80_to_sm89INS1_16FlashAttnFwdSm80INS1_25CollectiveMainloopFwdSm80ILi4ELi1ELb0EN4cute5tupleIJNS5_1CILi128EEENS7_ILi64EEES8_EEELi128ENS_10bfloat16_tEfNS_4arch4Sm80ELb0ELb0ELb1ELb1ELb1ELb1ELb1ELb0EEENS1_21CollectiveEpilogueFwdINS6_IJS8_S8_S9_EEENS6_IJNS7_ILi1EEESH_SH_EEESB_SD_Li128ELb1ELb1ELb0ELb0EEENS1_19SingleTileSchedulerILb1ELb0ELb1ELi128EEEEEEEEEvNT_6ParamsE)
        /*00a4*/ 	.word	0x00000000


	//----- nvinfo : EIATTR_REGCOUNT
	.align		4
.L_38:
        /*00a8*/ 	.byte	0x04, 0x2f
        /*00aa*/ 	.short	(.L_40 - .L_39)
	.align		4
.L_39:
        /*00ac*/ 	.word	index@(_ZN7cutlass13device_kernelIN5flash19enable_sm80_to_sm89INS1_16FlashAttnFwdSm80INS1_25CollectiveMainloopFwdSm80ILi4ELi1ELb0EN4cute5tupleIJNS5_1CILi128EEENS7_ILi64EEES8_EEELi128ENS_10bfloat16_tEfNS_4arch4Sm80ELb0ELb0ELb1ELb1ELb1ELb0ELb1ELb0EEENS1_21CollectiveEpilogueFwdINS6_IJS8_S8_S9_EEENS6_IJNS7_ILi1EEESH_SH_EEESB_SD_Li128ELb1ELb1ELb0ELb0EEENS1_19SingleTileSchedulerILb1ELb0ELb1ELi128EEEEEEEEEvNT_6ParamsE)
        /*00b0*/ 	.word	0x00000004


	//----- nvinfo : EIATTR_FRAME_SIZE
	.align		4
.L_40:
        /*00b4*/ 	.byte	0x04, 0x11
        /*00b6*/ 	.short	(.L_42 - .L_41)
	.align		4
.L_41:
        /*00b8*/ 	.word	index@(_ZN7cutlass13device_kernelIN5flash19enable_sm80_to_sm89INS1_16FlashAttnFwdSm80INS1_25CollectiveMainloopFwdSm80ILi4ELi1ELb0EN4cute5tupleIJNS5_1CILi128EEENS7_ILi64EEES8_EEELi128ENS_10bfloat16_tEfNS_4arch4Sm80ELb0ELb0ELb1ELb1ELb1ELb0ELb1ELb0EEENS1_21CollectiveEpilogueFwdINS6_IJS8_S8_S9_EEENS6_IJNS7_ILi1EEESH_SH_EEESB_SD_Li128ELb1ELb1ELb0ELb0EEENS1_19SingleTileSchedulerILb1ELb0ELb1ELi128EEEEEEEEEvNT_6ParamsE)
        /*00bc*/ 	.word	0x00000000


	//----- nvinfo : EIATTR_REGCOUNT
	.align		4
.L_42:
        /*00c0*/ 	.byte	0x04, 0x2f
        /*00c2*/ 	.short	(.L_44 - .L_43)
	.align		4
.L_43:
        /*00c4*/ 	.word	index@(_ZN7cutlass13device_kernelIN5flash19enable_sm80_to_sm89INS1_16FlashAttnFwdSm80INS1_25CollectiveMainloopFwdSm80ILi4ELi1ELb0EN4cute5tupleIJNS5_1CILi128EEENS7_ILi64EEES8_EEELi128ENS_10bfloat16_tEfNS_4arch4Sm80ELb0ELb0ELb1ELb0ELb1ELb0ELb1ELb0EEENS1_21CollectiveEpilogueFwdINS6_IJS8_S8_S9_EEENS6_IJNS7_ILi1EEESH_SH_EEESB_SD_Li128ELb0ELb1ELb0ELb0EEENS1_19SingleTileSchedulerILb0ELb0ELb1ELi128EEEEEEEEEvNT_6ParamsE)
        /*00c8*/ 	.word	0x00000004


	//----- nvinfo : EIATTR_FRAME_SIZE
	.align		4
.L_44:
        /*00cc*/ 	.byte	0x04, 0x11
        /*00ce*/ 	.short	(.L_46 - .L_45)
	.align		4
.L_45:
        /*00d0*/ 	.word	index@(_ZN7cutlass13device_kernelIN5flash19enable_sm80_to_sm89INS1_16FlashAttnFwdSm80INS1_25CollectiveMainloopFwdSm80ILi4ELi1ELb0EN4cute5tupleIJNS5_1CILi128EEENS7_ILi64EEES8_EEELi128ENS_10bfloat16_tEfNS_4arch4Sm80ELb0ELb0ELb1ELb0ELb1ELb0ELb1ELb0EEENS1_21CollectiveEpilogueFwdINS6_IJS8_S8_S9_EEENS6_IJNS7_ILi1EEESH_SH_EEESB_SD_Li128ELb0ELb1ELb0ELb0EEENS1_19SingleTileSchedulerILb0ELb0ELb1ELi128EEEEEEEEEvNT_6ParamsE)
        /*00d4*/ 	.word	0x00000000


	//----- nvinfo : EIATTR_REGCOUNT
	.align		4
.L_46:
        /*00d8*/ 	.byte	0x04, 0x2f
        /*00da*/ 	.short	(.L_48 - .L_47)
	.align		4
.L_47:
        /*00dc*/ 	.word	index@(_ZN7cutlass13device_kernelIN5flash19enable_sm80_to_sm89INS1_16FlashAttnFwdSm80INS1_25CollectiveMainloopFwdSm80ILi8ELi1ELb1EN4cute5tupleIJNS5_1CILi128EEES8_S8_EEELi128ENS_10bfloat16_tEfNS_4arch4Sm80ELb1ELb0ELb1ELb1ELb1ELb1ELb1ELb0EEENS1_21CollectiveEpilogueFwdIS9_NS6_IJNS7_ILi1EEESF_SF_EEESA_SC_Li256ELb1ELb1ELb0ELb0EEENS1_19SingleTileSchedulerILb1ELb0ELb1ELi128EEEEEEEEEvNT_6ParamsE)
        /*00e0*/ 	.word	0x00000004


	//----- nvinfo : EIATTR_FRAME_SIZE
	.align		4
.L_48:
        /*00e4*/ 	.byte	0x04, 0x11
        /*00e6*/ 	.short	(.L_50 - .L_49)
	.align		4
.L_49:
        /*00e8*/ 	.word	index@(_ZN7cutlass13device_kernelIN5flash19enable_sm80_to_sm89INS1_16FlashAttnFwdSm80INS1_25CollectiveMainloopFwdSm80ILi8ELi1ELb1EN4cute5tupleIJNS5_1CILi128EEES8_S8_EEELi128ENS_10bfloat16_tEfNS_4arch4Sm80ELb1ELb0ELb1ELb1ELb1ELb1ELb1ELb0EEENS1_21CollectiveEpilogueFwdIS9_NS6_IJNS7_ILi1EEESF_SF_EEESA_SC_Li256ELb1ELb1ELb0ELb0EEENS1_19SingleTileSchedulerILb1ELb0ELb1ELi128EEEEEEEEEvNT_6ParamsE)
        /*00ec*/ 	.word	0x00000000


	//----- nvinfo : EIATTR_REGCOUNT
	.align		4
.L_50:
        /*00f0*/ 	.byte	0x04, 0x2f
        /*00f2*/ 	.short	(.L_52 - .L_51)
	.align		4
.L_51:
        /*00f4*/ 	.word	index@(_ZN7cutlass13device_kernelIN5flash19enable_sm80_to_sm89INS1_16FlashAttnFwdSm80INS1_25CollectiveMainloopFwdSm80ILi8ELi1ELb1EN4cute5tupleIJNS5_1CILi128EEES8_S8_EEELi128ENS_10bfloat16_tEfNS_4arch4Sm80ELb1ELb0ELb1ELb1ELb1ELb0ELb1ELb0EEENS1_21CollectiveEpilogueFwdIS9_NS6_IJNS7_ILi1EEESF_SF_EEESA_SC_Li256ELb1ELb1ELb0ELb0EEENS1_19SingleTileSchedulerILb1ELb0ELb1ELi128EEEEEEEEEvNT_6ParamsE)
        /*00f8*/ 	.word	0x00000004


	//----- nvinfo : EIATTR_FRAME_SIZE
	.align		4
.L_52:
        /*00fc*/ 	.byte	0x04, 0x11
        /*00fe*/ 	.short	(.L_54 - .L_53)
	.align		4
.L_53:
        /*0100*/ 	.word	index@(_ZN7cutlass13device_kernelIN5flash19enable_sm80_to_sm89INS1_16FlashAttnFwdSm80INS1_25CollectiveMainloopFwdSm80ILi8ELi1ELb1EN4cute5tupleIJNS5_1CILi128EEES8_S8_EEELi128ENS_10bfloat16_tEfNS_4arch4Sm80ELb1ELb0ELb1ELb1ELb1ELb0ELb1ELb0EEENS1_21CollectiveEpilogueFwdIS9_NS6_IJNS7_ILi1EEESF_SF_EEESA_SC_Li256ELb1ELb1ELb0ELb0EEENS1_19SingleTileSchedulerILb1ELb0ELb1ELi128EEEEEEEEEvNT_6ParamsE)
        /*0104*/ 	.word	0x00000000


	//----- nvinfo : EIATTR_REGCOUNT
	.align		4
.L_54:
        /*0108*/ 	.byte	0x04, 0x2f
        /*010a*/ 	.short	(.L_56 - .L_55)
	.align		4
.L_55:
        /*010c*/ 	.word	index@(_ZN7cutlass13device_kernelIN5flash19enable_sm80_to_sm89INS1_16FlashAttnFwdSm80INS1_25CollectiveMainloopFwdSm80ILi8ELi1ELb1EN4cute5tupleIJNS5_1CILi128EEES8_S8_EEELi128ENS_10bfloat16_tEfNS_4arch4Sm80ELb1ELb0ELb1ELb0ELb1ELb0ELb1ELb0EEENS1_21CollectiveEpilogueFwdIS9_NS6_IJNS7_ILi1EEESF_SF_EEESA_SC_Li256ELb0ELb1ELb0ELb0EEENS1_30DynamicPersistentTileSchedulerILi256ELi256ELb0ELb1ELb0EEEEEEEEEvNT_6ParamsE)
        /*0110*/ 	.word	0x00000004


	//----- nvinfo : EIATTR_FRAME_SIZE
	.align		4
.L_56:
        /*0114*/ 	.byte	0x04, 0x11
        /*0116*/ 	.short	(.L_58 - .L_57)
	.align		4
.L_57:
        /*0118*/ 	.word	index@(_ZN7cutlass13device_kernelIN5flash19enable_sm80_to_sm89INS1_16FlashAttnFwdSm80INS1_25CollectiveMainloopFwdSm80ILi8ELi1ELb1EN4cute5tupleIJNS5_1CILi128EEES8_S8_EEELi128ENS_10bfloat16_tEfNS_4arch4Sm80ELb1ELb0ELb1ELb0ELb1ELb0ELb1ELb0EEENS1_21CollectiveEpilogueFwdIS9_NS6_IJNS7_ILi1EEESF_SF_EEESA_SC_Li256ELb0ELb1ELb0ELb0EEENS1_30DynamicPersistentTileSchedulerILi256ELi256ELb0ELb1ELb0EEEEEEEEEvNT_6ParamsE)
        /*011c*/ 	.word	0x00000000


	//----- nvinfo : EIATTR_REGCOUNT
	.align		4
.L_58:
        /*0120*/ 	.byte	0x04, 0x2f
        /*0122*/ 	.short	(.L_60 - .L_59)
	.align		4
.L_59:
        /*0124*/ 	.word	index@(_ZN7cutlass13device_kernelIN5flash19enable_sm80_to_sm89INS1_16FlashAttnFwdSm80INS1_25CollectiveMainloopFwdSm80ILi8ELi1ELb1EN4cute5tupleIJNS5_1CILi128EEENS7_ILi96EEES8_EEELi128ENS_10bfloat16_tEfNS_4arch4Sm80ELb0ELb1ELb1ELb1ELb1ELb1ELb1ELb0EEENS1_21CollectiveEpilogueFwdINS6_IJS8_S8_S9_EEENS6_IJNS7_ILi1EEESH_SH_EEESB_SD_Li256ELb1ELb1ELb0ELb0EEENS1_19SingleTileSchedulerILb1ELb0ELb1ELi128EEEEEEEEEvNT_6ParamsE)
        /*0128*/ 	.word	0x00000004


	//----- nvinfo : EIATTR_FRAME_SIZE
	.align		4
.L_60:
        /*012c*/ 	.byte	0x04, 0x11
        /*012e*/ 	.short	(.L_62 - .L_61)
	.align		4
.L_61:
        /*0130*/ 	.word	index@(_ZN7cutlass13device_kernelIN5flash19enable_sm80_to_sm89INS1_16FlashAttnFwdSm80INS1_25CollectiveMainloopFwdSm80ILi8ELi1ELb1EN4cute5tupleIJNS5_1CILi128EEENS7_ILi96EEES8_EEELi128ENS_10bfloat16_tEfNS_4arch4Sm80ELb0ELb1ELb1ELb1ELb1ELb1ELb1ELb0EEENS1_21CollectiveEpilogueFwdINS6_IJS8_S8_S9_EEENS6_IJNS7_ILi1EEESH_SH_EEESB_SD_Li256ELb1ELb1ELb0ELb0EEENS1_19SingleTileSchedulerILb1ELb0ELb1ELi128EEEEEEEEEvNT_6ParamsE)
        /*0134*/ 	.word	0x00000000


	//----- nvinfo : EIATTR_REGCOUNT
	.align		4
.L_62:
        /*0138*/ 	.byte	0x04, 0x2f
        /*013a*/ 	.short	(.L_64 - .L_63)
	.align		4
.L_63:
        /*013c*/ 	.word	index@(_ZN7cutlass13device_kernelIN5flash19enable_sm80_to_sm89INS1_16FlashAttnFwdSm80INS1_25CollectiveMainloopFwdSm80ILi8ELi1ELb1EN4cute5tupleIJNS5_1CILi128EEENS7_ILi96EEES8_EEELi128ENS_10bfloat16_tEfNS_4arch4Sm80ELb0ELb1ELb1ELb1ELb1ELb0ELb1ELb0EEENS1_21CollectiveEpilogueFwdINS6_IJS8_S8_S9_EEENS6_IJNS7_ILi1EEESH_SH_EEESB_SD_Li256ELb1ELb1ELb0ELb0EEENS1_19SingleTileSchedulerILb1ELb0ELb1ELi128EEEEEEEEEvNT_6ParamsE)
        /*0140*/ 	.word	0x00000004


	//----- nvinfo : EIATTR_FRAME_SIZE
	.align		4
.L_64:
        /*0144*/ 	.byte	0x04, 0x11
        /*0146*/ 	.short	(.L_66 - .L_65)
	.align		4
.L_65:
        /*0148*/ 	.word	index@(_ZN7cutlass13device_kernelIN5flash19enable_sm80_to_sm89INS1_16FlashAttnFwdSm80INS1_25CollectiveMainloopFwdSm80ILi8ELi1ELb1EN4cute5tupleIJNS5_1CILi128EEENS7_ILi96EEES8_EEELi128ENS_10bfloat16_tEfNS_4arch4Sm80ELb0ELb1ELb1ELb1ELb1ELb0ELb1ELb0EEENS1_21CollectiveEpilogueFwdINS6_IJS8_S8_S9_EEENS6_IJNS7_ILi1EEESH_SH_EEESB_SD_Li256ELb1ELb1ELb0ELb0EEENS1_19SingleTileSchedulerILb1ELb0ELb1ELi128EEEEEEEEEvNT_6ParamsE)
        /*014c*/ 	.word	0x00000000


	//----- nvinfo : EIATTR_REGCOUNT
	.align		4
.L_66:
        /*0150*/ 	.byte	0x04, 0x2f
        /*0152*/ 	.short	(.L_68 - .L_67)
	.align		4
.L_67:
        /*0154*/ 	.word	index@(_ZN7cutlass13device_kernelIN5flash19enable_sm80_to_sm89INS1_16FlashAttnFwdSm80INS1_25CollectiveMainloopFwdSm80ILi8ELi1ELb1EN4cute5tupleIJNS5_1CILi128EEENS7_ILi96EEES8_EEELi128ENS_10bfloat16_tEfNS_4arch4Sm80ELb0ELb1ELb1ELb0ELb1ELb0ELb1ELb0EEENS1_21CollectiveEpilogueFwdINS6_IJS8_S8_S9_EEENS6_IJNS7_ILi1EEESH_SH_EEESB_SD_Li256ELb0ELb1ELb0ELb0EEENS1_19SingleTileSchedulerILb0ELb0ELb1ELi128EEEEEEEEEvNT_6ParamsE)
        /*0158*/ 	.word	0x00000004


	//----- nvinfo : EIATTR_FRAME_SIZE
	.align		4
.L_68:
        /*015c*/ 	.byte	0x04, 0x11
        /*015e*/ 	.short	(.L_70 - .L_69)
	.align		4
.L_69:
        /*0160*/ 	.word	index@(_ZN7cutlass13device_kernelIN5flash19enable_sm80_to_sm89INS1_16FlashAttnFwdSm80INS1_25CollectiveMainloopFwdSm80ILi8ELi1ELb1EN4cute5tupleIJNS5_1CILi128EEENS7_ILi96EEES8_EEELi128ENS_10bfloat16_tEfNS_4arch4Sm80ELb0ELb1ELb1ELb0ELb1ELb0ELb1ELb0EEENS1_21CollectiveEpilogueFwdINS6_IJS8_S8_S9_EEENS6_IJNS7_ILi1EEESH_SH_EEESB_SD_Li256ELb0ELb1ELb0ELb0EEENS1_19SingleTileSchedulerILb0ELb0ELb1ELi128EEEEEEEEEvNT_6ParamsE)
        /*0164*/ 	.word	0x00000000


	//----- nvinfo : EIATTR_REGCOUNT
	.align		4
.L_70:
        /*0168*/ 	.byte	0x04, 0x2f
        /*016a*/ 	.short	(.L_72 - .L_71)
	.align		4
.L_71:
        /*016c*/ 	.word	index@(_ZN7cutlass13device_kernelIN5flash19enable_sm80_to_sm89INS1_16FlashAttnFwdSm80INS1_25CollectiveMainloopFwdSm80ILi8ELi1ELb1EN4cute5tupleIJNS5_1CILi128EEES8_S8_EEELi128ENS_10bfloat16_tEfNS_4arch4Sm80ELb0ELb0ELb1ELb1ELb1ELb1ELb1ELb0EEENS1_21CollectiveEpilogueFwdIS9_NS6_IJNS7_ILi1EEESF_SF_EEESA_SC_Li256ELb1ELb1ELb0ELb0EEENS1_19SingleTileSchedulerILb1ELb0ELb1ELi128EEEEEEEEEvNT_6ParamsE)
        /*0170*/ 	.word	0x00000004


	//----- nvinfo : EIATTR_FRAME_SIZE
	.align		4
.L_72:
        /*0174*/ 	.byte	0x04, 0x11
        /*0176*/ 	.short	(.L_74 - .L_73)
	.align		4
.L_73:
        /*0178*/ 	.word	index@(_ZN7cutlass13device_kernelIN5flash19enable_sm80_to_sm89INS1_16FlashAttnFwdSm80INS1_25CollectiveMainloopFwdSm80ILi8ELi1ELb1EN4cute5tupleIJNS5_1CILi128EEES8_S8_EEELi128ENS_10bfloat16_tEfNS_4arch4Sm80ELb0ELb0ELb1ELb1ELb1ELb1ELb1ELb0EEENS1_21CollectiveEpilogueFwdIS9_NS6_IJNS7_ILi1EEESF_SF_EEESA_SC_Li256ELb1ELb1ELb0ELb0EEENS1_19SingleTileSchedulerILb1ELb0ELb1ELi128EEEEEEEEEvNT_6ParamsE)
        /*017c*/ 	.word	0x00000000


	//----- nvinfo : EIATTR_REGCOUNT
	.align		4
.L_74:
        /*0180*/ 	.byte	0x04, 0x2f
        /*0182*/ 	.short	(.L_76 - .L_75)
	.align		4
.L_75:
        /*0184*/ 	.word	index@(_ZN7cutlass13device_kernelIN5flash19enable_sm80_to_sm89INS1_16FlashAttnFwdSm80INS1_25CollectiveMainloopFwdSm80ILi8ELi1ELb1EN4cute5tupleIJNS5_1CILi128EEES8_S8_EEELi128ENS_10bfloat16_tEfNS_4arch4Sm80ELb0ELb0ELb1ELb1ELb1ELb0ELb1ELb0EEENS1_21CollectiveEpilogueFwdIS9_NS6_IJNS7_ILi1EEESF_SF_EEESA_SC_Li256ELb1ELb1ELb0ELb0EEENS1_19SingleTileSchedulerILb1ELb0ELb1ELi128EEEEEEEEEvNT_6ParamsE)
        /*0188*/ 	.word	0x00000004


	//----- nvinfo : EIATTR_FRAME_SIZE
	.align		4
.L_76:
        /*018c*/ 	.byte	0x04, 0x11
        /*018e*/ 	.short	(.L_78 - .L_77)
	.align		4
.L_77:
        /*0190*/ 	.word	index@(_ZN7cutlass13device_kernelIN5flash19enable_sm80_to_sm89INS1_16FlashAttnFwdSm80INS1_25CollectiveMainloopFwdSm80ILi8ELi1ELb1EN4cute5tupleIJNS5_1CILi128EEES8_S8_EEELi128ENS_10bfloat16_tEfNS_4arch4Sm80ELb0ELb0ELb1ELb1ELb1ELb0ELb1ELb0EEENS1_21CollectiveEpilogueFwdIS9_NS6_IJNS7_ILi1EEESF_SF_EEESA_SC_Li256ELb1ELb1ELb0ELb0EEENS1_19SingleTileSchedulerILb1ELb0ELb1ELi128EEEEEEEEEvNT_6ParamsE)
        /*0194*/ 	.word	0x00000000


	//----- nvinfo : EIATTR_REGCOUNT
	.align		4
.L_78:
        /*0198*/ 	.byte	0x04, 0x2f
        /*019a*/ 	.short	(.L_80 - .L_79)
	.align		4
.L_79:
        /*019c*/ 	.word	index@(_ZN7cutlass13device_kernelIN5flash19enable_sm80_to_sm89INS1_16FlashAttnFwdSm80INS1_25CollectiveMainloopFwdSm80ILi8ELi1ELb1EN4cute5tupleIJNS5_1CILi128EEES8_S8_EEELi128ENS_10bfloat16_tEfNS_4arch4Sm80ELb0ELb0ELb1ELb0ELb1ELb0ELb1ELb0EEENS1_21CollectiveEpilogueFwdIS9_NS6_IJNS7_ILi1EEESF_SF_EEESA_SC_Li256ELb0ELb1ELb0ELb0EEENS1_19SingleTileSchedulerILb0ELb0ELb1ELi128EEEEEEEEEvNT_6ParamsE)
        /*01a0*/ 	.word	0x00000004


	//----- nvinfo : EIATTR_FRAME_SIZE
	.align		4
.L_80:
        /*01a4*/ 	.byte	0x04, 0x11
        /*01a6*/ 	.short	(.L_82 - .L_81)
	.align		4
.L_81:
        /*01a8*/ 	.word	index@(_ZN7cutlass13device_kernelIN5flash19enable_sm80_to_sm89INS1_16FlashAttnFwdSm80INS1_25CollectiveMainloopFwdSm80ILi8ELi1ELb1EN4cute5tupleIJNS5_1CILi128EEES8_S8_EEELi128ENS_10bfloat16_tEfNS_4arch4Sm80ELb0ELb0ELb1ELb0ELb1ELb0ELb1ELb0EEENS1_21CollectiveEpilogueFwdIS9_NS6_IJNS7_ILi1EEESF_SF_EEESA_SC_Li256ELb0ELb1ELb0ELb0EEENS1_19SingleTileSchedulerILb0ELb0ELb1ELi128EEEEEEEEEvNT_6ParamsE)
        /*01ac*/ 	.word	0x00000000


	//----- nvinfo : EIATTR_MIN_STACK_SIZE
	.align		4
.L_82:
        /*01b0*/ 	.byte	0x04, 0x12
        /*01b2*/ 	.short	(.L_84 - .L_83)
	.align		4
.L_83:
        /*01b4*/ 	.word	index@(_ZN7cutlass13device_kernelIN5flash19enable_sm80_to_sm89INS1_16FlashAttnFwdSm80INS1_25CollectiveMainloopFwdSm80ILi8ELi1ELb1EN4cute5tupleIJNS5_1CILi128EEES8_S8_EEELi128ENS_10bfloat16_tEfNS_4arch4Sm80ELb0ELb0ELb1ELb0ELb1ELb0ELb1ELb0EEENS1_21CollectiveEpilogueFwdIS9_NS6_IJNS7_ILi1EEESF_SF_EEESA_SC_Li256ELb0ELb1ELb0ELb0EEENS1_19SingleTileSchedulerILb0ELb0ELb1ELi128EEEEEEEEEvNT_6ParamsE)
        /*01b8*/ 	.word	0x00000000


	//----- nvinfo : EIATTR_MIN_STACK_SIZE
	.align		4
.L_84:
        /*01bc*/ 	.byte	0x04, 0x12
        /*01be*/ 	.short	(.L_86 - .L_85)
	.align		4
.L_85:
        /*01c0*/ 	.word	index@(_ZN7cutlass13device_kernelIN5flash19enable_sm80_to_sm89INS1_16FlashAttnFwdSm80INS1_25CollectiveMainloopFwdSm80ILi8ELi1ELb1EN4cute5tupleIJNS5_1CILi128EEES8_S8_EEELi128ENS_10bfloat16_tEfNS_4arch4Sm80ELb0ELb0ELb1ELb1ELb1ELb0ELb1ELb0EEENS1_21CollectiveEpilogueFwdIS9_NS6_IJNS7_ILi1EEESF_SF_EEESA_SC_Li256ELb1ELb1ELb0ELb0EEENS1_19SingleTileSchedulerILb1ELb0ELb1ELi128EEEEEEEEEvNT_6ParamsE)
        /*01c4*/ 	.word	0x00000000


	//----- nvinfo : EIATTR_MIN_STACK_SIZE
	.align		4
.L_86:
        /*01c8*/ 	.byte	0x04, 0x12
        /*01ca*/ 	.short	(.L_88 - .L_87)
	.align		4
.L_87:
        /*01cc*/ 	.word	index@(_ZN7cutlass13device_kernelIN5flash19enable_sm80_to_sm89INS1_16FlashAttnFwdSm80INS1_25CollectiveMainloopFwdSm80ILi8ELi1ELb1EN4cute5tupleIJNS5_1CILi128EEES8_S8_EEELi128ENS_10bfloat16_tEfNS_4arch4Sm80ELb0ELb0ELb1ELb1ELb1ELb1ELb1ELb0EEENS1_21CollectiveEpilogueFwdIS9_NS6_IJNS7_ILi1EEESF_SF_EEESA_SC_Li256ELb1ELb1ELb0ELb0EEENS1_19SingleTileSchedulerILb1ELb0ELb1ELi128EEEEEEEEEvNT_6ParamsE)
        /*01d0*/ 	.word	0x00000000


	//----- nvinfo : EIATTR_MIN_STACK_SIZE
	.align		4
.L_88:
        /*01d4*/ 	.byte	0x04, 0x12
        /*01d6*/ 	.short	(.L_90 - .L_89)
	.align		4
.L_89:
        /*01d8*/ 	.word	index@(_ZN7cutlass13device_kernelIN5flash19enable_sm80_to_sm89INS1_16FlashAttnFwdSm80INS1_25CollectiveMainloopFwdSm80ILi8ELi1ELb1EN4cute5tupleIJNS5_1CILi128EEENS7_ILi96EEES8_EEELi128ENS_10bfloat16_tEfNS_4arch4Sm80ELb0ELb1ELb1ELb0ELb1ELb0ELb1ELb0EEENS1_21CollectiveEpilogueFwdINS6_IJS8_S8_S9_EEENS6_IJNS7_ILi1EEESH_SH_EEESB_SD_Li256ELb0ELb1ELb0ELb0EEENS1_19SingleTileSchedulerILb0ELb0ELb1ELi128EEEEEEEEEvNT_6ParamsE)
        /*01dc*/ 	.word	0x00000000


	//----- nvinfo : EIATTR_MIN_STACK_SIZE
	.align		4
.L_90:
        /*01e0*/ 	.byte	0x04, 0x12
        /*01e2*/ 	.short	(.L_92 - .L_91)
	.align		4
.L_91:
        /*01e4*/ 	.word	index@(_ZN7cutlass13device_kernelIN5flash19enable_sm80_to_sm89INS1_16FlashAttnFwdSm80INS1_25CollectiveMainloopFwdSm80ILi8ELi1ELb1EN4cute5tupleIJNS5_1CILi128EEENS7_ILi96EEES8_EEELi128ENS_10bfloat16_tEfNS_4arch4Sm80ELb0ELb1ELb1ELb1ELb1ELb0ELb1ELb0EEENS1_21CollectiveEpilogueFwdINS6_IJS8_S8_S9_EEENS6_IJNS7_ILi1EEESH_SH_EEESB_SD_Li256ELb1ELb1ELb0ELb0EEENS1_19SingleTileSchedulerILb1ELb0ELb1ELi128EEEEEEEEEvNT_6ParamsE)
        /*01e8*/ 	.word	0x00000000


	//----- nvinfo : EIATTR_MIN_STACK_SIZE
	.align		4
.L_92:
        /*01ec*/ 	.byte	0x04, 0x12
        /*01ee*/ 	.short	(.L_94 - .L_93)
	.align		4
.L_93:
        /*01f0*/ 	.word	index@(_ZN7cutlass13device_kernelIN5flash19enable_sm80_to_sm89INS1_16FlashAttnFwdSm80INS1_25CollectiveMainloopFwdSm80ILi8ELi1ELb1EN4cute5tupleIJNS5_1CILi128EEENS7_ILi96EEES8_EEELi128ENS_10bfloat16_tEfNS_4arch4Sm80ELb0ELb1ELb1ELb1ELb1ELb1ELb1ELb0EEENS1_21CollectiveEpilogueFwdINS6_IJS8_S8_S9_EEENS6_IJNS7_ILi1EEESH_SH_EEESB_SD_Li256ELb1ELb1ELb0ELb0EEENS1_19SingleTileSchedulerILb1ELb0ELb1ELi128EEEEEEEEEvNT_6ParamsE)
        /*01f4*/ 	.word	0x00000000


	//----- nvinfo : EIATTR_MIN_STACK_SIZE
	.align		4
.L_94:
        /*01f8*/ 	.byte	0x04, 0x12
        /*01fa*/ 	.short	(.L_96 - .L_95)
	.align		4
.L_95:
        /*01fc*/ 	.word	index@(_ZN7cutlass13device_kernelIN5flash19enable_sm80_to_sm89INS1_16FlashAttnFwdSm80INS1_25CollectiveMainloopFwdSm80ILi8ELi1ELb1EN4cute5tupleIJNS5_1CILi128EEES8_S8_EEELi128ENS_10bfloat16_tEfNS_4arch4Sm80ELb1ELb0ELb1ELb0ELb1ELb0ELb1ELb0EEENS1_21CollectiveEpilogueFwdIS9_NS6_IJNS7_ILi1EEESF_SF_EEESA_SC_Li256ELb0ELb1ELb0ELb0EEENS1_30DynamicPersistentTileSchedulerILi256ELi256ELb0ELb1ELb0EEEEEEEEEvNT_6ParamsE)
        /*0200*/ 	.word	0x00000000


	//----- nvinfo : EIATTR_MIN_STACK_SIZE
	.align		4
.L_96:
        /*0204*/ 	.byte	0x04, 0x12
        /*0206*/ 	.short	(.L_98 - .L_97)
	.align		4
.L_97:
        /*0208*/ 	.word	index@(_ZN7cutlass13device_kernelIN5flash19enable_sm80_to_sm89INS1_16FlashAttnFwdSm80INS1_25CollectiveMainloopFwdSm80ILi8ELi1ELb1EN4cute5tupleIJNS5_1CILi128EEES8_S8_EEELi128ENS_10bfloat16_tEfNS_4arch4Sm80ELb1ELb0ELb1ELb1ELb1ELb0ELb1ELb0EEENS1_21CollectiveEpilogueFwdIS9_NS6_IJNS7_ILi1EEESF_SF_EEESA_SC_Li256ELb1ELb1ELb0ELb0EEENS1_19SingleTileSchedulerILb1ELb0ELb1ELi128EEEEEEEEEvNT_6ParamsE)
        /*020c*/ 	.word	0x00000000


	//----- nvinfo : EIATTR_MIN_STACK_SIZE
	.align		4
.L_98:
        /*0210*/ 	.byte	0x04, 0x12
        /*0212*/ 	.short	(.L_100 - .L_99)
	.align		4
.L_99:
        /*0214*/ 	.word	index@(_ZN7cutlass13device_kernelIN5flash19enable_sm80_to_sm89INS1_16FlashAttnFwdSm80INS1_25CollectiveMainloopFwdSm80ILi8ELi1ELb1EN4cute5tupleIJNS5_1CILi128EEES8_S8_EEELi128ENS_10bfloat16_tEfNS_4arch4Sm80ELb1ELb0ELb1ELb1ELb1ELb1ELb1ELb0EEENS1_21CollectiveEpilogueFwdIS9_NS6_IJNS7_ILi1EEESF_SF_EEESA_SC_Li256ELb1ELb1ELb0ELb0EEENS1_19SingleTileSchedulerILb1ELb0ELb1ELi128EEEEEEEEEvNT_6ParamsE)
        /*0218*/ 	.word	0x00000000


	//----- nvinfo : EIATTR_MIN_STACK_SIZE
	.align		4
.L_100:
        /*021c*/ 	.byte	0x04, 0x12
        /*021e*/ 	.short	(.L_102 - .L_101)
	.align		4
.L_101:
        /*0220*/ 	.word	index@(_ZN7cutlass13device_kernelIN5flash19enable_sm80_to_sm89INS1_16FlashAttnFwdSm80INS1_25CollectiveMainloopFwdSm80ILi4ELi1ELb0EN4cute5tupleIJNS5_1CILi128EEENS7_ILi64EEES8_EEELi128ENS_10bfloat16_tEfNS_4arch4Sm80ELb0ELb0ELb1ELb0ELb1ELb0ELb1ELb0EEENS1_21CollectiveEpilogueFwdINS6_IJS8_S8_S9_EEENS6_IJNS7_ILi1EEESH_SH_EEESB_SD_Li128ELb0ELb1ELb0ELb0EEENS1_19SingleTileSchedulerILb0ELb0ELb1ELi128EEEEEEEEEvNT_6ParamsE)
        /*0224*/ 	.word	0x00000000


	//----- nvinfo : EIATTR_MIN_STACK_SIZE
	.align		4
.L_102:
        /*0228*/ 	.byte	0x04, 0x12
        /*022a*/ 	.short	(.L_104 - .L_103)
	.align		4
.L_103:
        /*022c*/ 	.word	index@(_ZN7cutlass13device_kernelIN5flash19enable_sm80_to_sm89INS1_16FlashAttnFwdSm80INS1_25CollectiveMainloopFwdSm80ILi4ELi1ELb0EN4cute5tupleIJNS5_1CILi128EEENS7_ILi64EEES8_EEELi128ENS_10bfloat16_tEfNS_4arch4Sm80ELb0ELb0ELb1ELb1ELb1ELb0ELb1ELb0EEENS1_21CollectiveEpilogueFwdINS6_IJS8_S8_S9_EEENS6_IJNS7_ILi1EEESH_SH_EEESB_SD_Li128ELb1ELb1ELb0ELb0EEENS1_19SingleTileSchedulerILb1ELb0ELb1ELi128EEEEEEEEEvNT_6ParamsE)
        /*0230*/ 	.word	0x00000000


	//----- nvinfo : EIATTR_MIN_STACK_SIZE
	.align		4
.L_104:
        /*0234*/ 	.byte	0x04, 0x12
        /*0236*/ 	.short	(.L_106 - .L_105)
	.align		4
.L_105:
        /*0238*/ 	.word	index@(_ZN7cutlass13device_kernelIN5flash19enable_sm80_to_sm89INS1_16FlashAttnFwdSm80INS1_25CollectiveMainloopFwdSm80ILi4ELi1ELb0EN4cute5tupleIJNS5_1CILi128EEENS7_ILi64EEES8_EEELi128ENS_10bfloat16_tEfNS_4arch4Sm80ELb0ELb0ELb1ELb1ELb1ELb1ELb1ELb0EEENS1_21CollectiveEpilogueFwdINS6_IJS8_S8_S9_EEENS6_IJNS7_ILi1EEESH_SH_EEESB_SD_Li128ELb1ELb1ELb0ELb0EEENS1_19SingleTileSchedulerILb1ELb0ELb1ELi128EEEEEEEEEvNT_6ParamsE)
        /*023c*/ 	.word	0x00000000


	//----- nvinfo : EIATTR_MIN_STACK_SIZE
	.align		4
.L_106:
        /*0240*/ 	.byte	0x04, 0x12
        /*0242*/ 	.short	(.L_108 - .L_107)
	.align		4
.L_107:
        /*0244*/ 	.word	index@(_ZN7cutlass13device_kernelIN5flash19enable_sm80_to_sm89INS1_16FlashAttnFwdSm80INS1_25CollectiveMainloopFwdSm80ILi4ELi1ELb0EN4cute5tupleIJNS5_1CILi128EEENS7_ILi48EEES8_EEELi128ENS_10bfloat16_tEfNS_4arch4Sm80ELb0ELb1ELb1ELb0ELb1ELb0ELb1ELb0EEENS1_21CollectiveEpilogueFwdINS6_IJS8_S8_S9_EEENS6_IJNS7_ILi1EEESH_SH_EEESB_SD_Li128ELb0ELb1ELb0ELb0EEENS1_19SingleTileSchedulerILb0ELb0ELb1ELi128EEEEEEEEEvNT_6ParamsE)
        /*0248*/ 	.word	0x00000000


	//----- nvinfo : EIATTR_MIN_STACK_SIZE
	.align		4
.L_108:
        /*024c*/ 	.byte	0x04, 0x12
        /*024e*/ 	.short	(.L_110 - .L_109)
	.align		4
.L_109:
        /*0250*/ 	.word	index@(_ZN7cutlass13device_kernelIN5flash19enable_sm80_to_sm89INS1_16FlashAttnFwdSm80INS1_25CollectiveMainloopFwdSm80ILi4ELi1ELb0EN4cute5tupleIJNS5_1CILi128EEENS7_ILi48EEES8_EEELi128ENS_10bfloat16_tEfNS_4arch4Sm80ELb0ELb1ELb1ELb1ELb1ELb0ELb1ELb0EEENS1_21CollectiveEpilogueFwdINS6_IJS8_S8_S9_EEENS6_IJNS7_ILi1EEESH_SH_EEESB_SD_Li128ELb1ELb1ELb0ELb0EEENS1_19SingleTileSchedulerILb1ELb0ELb1ELi128EEEEEEEEEvNT_6ParamsE)
        /*0254*/ 	.word	0x00000000


	//----- nvinfo : EIATTR_MIN_STACK_SIZE
	.align		4
.L_110:
        /*0258*/ 	.byte	0x04, 0x12
        /*025a*/ 	.short	(.L_112 - .L_111)
	.align		4
.L_111:
        /*025c*/ 	.word	index@(_ZN7cutlass13device_kernelIN5flash19enable_sm80_to_sm89INS1_16FlashAttnFwdSm80INS1_25CollectiveMainloopFwdSm80ILi4ELi1ELb0EN4cute5tupleIJNS5_1CILi128EEENS7_ILi48EEES8_EEELi128ENS_10bfloat16_tEfNS_4arch4Sm80ELb0ELb1ELb1ELb1ELb1ELb1ELb1ELb0EEENS1_21CollectiveEpilogueFwdINS6_IJS8_S8_S9_EEENS6_IJNS7_ILi1EEESH_SH_EEESB_SD_Li128ELb1ELb1ELb0ELb0EEENS1_19SingleTileSchedulerILb1ELb0ELb1ELi128EEEEEEEEEvNT_6ParamsE)
        /*0260*/ 	.word	0x00000000


	//----- nvinfo : EIATTR_MIN_STACK_SIZE
	.align		4
.L_112:
        /*0264*/ 	.byte	0x04, 0x12
        /*0266*/ 	.short	(.L_114 - .L_113)
	.align		4
.L_113:
        /*0268*/ 	.word	index@(_ZN7cutlass13device_kernelIN5flash19enable_sm80_to_sm89INS1_16FlashAttnFwdSm80INS1_25CollectiveMainloopFwdSm80ILi4ELi1ELb0EN4cute5tupleIJNS5_1CILi128EEENS7_ILi64EEES8_EEELi128ENS_10bfloat16_tEfNS_4arch4Sm80ELb1ELb0ELb1ELb0ELb1ELb0ELb1ELb0EEENS1_21CollectiveEpilogueFwdINS6_IJS8_S8_S9_EEENS6_IJNS7_ILi1EEESH_SH_EEESB_SD_Li128ELb0ELb1ELb0ELb0EEENS1_30DynamicPersistentTileSchedulerILi128ELi128ELb0ELb1ELb0EEEEEEEEEvNT_6ParamsE)
        /*026c*/ 	.word	0x00000000


	//----- nvinfo : EIATTR_MIN_STACK_SIZE
	.align		4
.L_114:
        /*0270*/ 	.byte	0x04, 0x12
        /*0272*/ 	.short	(.L_116 - .L_115)
	.align		4
.L_115:
        /*0274*/ 	.word	index@(_ZN7cutlass13device_kernelIN5flash19enable_sm80_to_sm89INS1_16FlashAttnFwdSm80INS1_25CollectiveMainloopFwdSm80ILi4ELi1ELb0EN4cute5tupleIJNS5_1CILi128EEENS7_ILi64EEES8_EEELi128ENS_10bfloat16_tEfNS_4arch4Sm80ELb1ELb0ELb1ELb1ELb1ELb0ELb1ELb0EEENS1_21CollectiveEpilogueFwdINS6_IJS8_S8_S9_EEENS6_IJNS7_ILi1EEESH_SH_EEESB_SD_Li128ELb1ELb1ELb0ELb0EEENS1_19SingleTileSchedulerILb1ELb0ELb1ELi128EEEEEEEEEvNT_6ParamsE)
        /*0278*/ 	.word	0x00000000


	//----- nvinfo : EIATTR_MIN_STACK_SIZE
	.align		4
.L_116:
        /*027c*/ 	.byte	0x04, 0x12
        /*027e*/ 	.short	(.L_118 - .L_117)
	.align		4
.L_117:
        /*0280*/ 	.word	index@(_ZN7cutlass13device_kernelIN5flash19enable_sm80_to_sm89INS1_16FlashAttnFwdSm80INS1_25CollectiveMainloopFwdSm80ILi4ELi1ELb0EN4cute5tupleIJNS5_1CILi128EEENS7_ILi64EEES8_EEELi128ENS_10bfloat16_tEfNS_4arch4Sm80ELb1ELb0ELb1ELb1ELb1ELb1ELb1ELb0EEENS1_21CollectiveEpilogueFwdINS6_IJS8_S8_S9_EEENS6_IJNS7_ILi1EEESH_SH_EEESB_SD_Li128ELb1ELb1ELb0ELb0EEENS1_19SingleTileSchedulerILb1ELb0ELb1ELi128EEEEEEEEEvNT_6ParamsE)
        /*0284*/ 	.word	0x00000000
.L_118:


//--------------------- .nv.compat                --------------------------
	.section	.nv.compat,"",@"SHT_CUDA_COMPAT_INFO"
	.align	4
        /*0000*/ 	.byte	0x02, 0x09, 0x01, 0x00, 0x02, 0x02, 0x01, 0x00, 0x02, 0x05, 0x05, 0x00, 0x03, 0x07, 0x01, 0x01
        /*0010*/ 	.byte	0x02, 0x03, 0x00, 0x00, 0x02, 0x06, 0x01, 0x00, 0x04, 0x0b, 0x08, 0x00, 0x00, 0x00, 0x00, 0x00
        /*0020*/ 	.byte	0x00, 0x00, 0x00, 0x00


//--------------------- .nv.info._ZN7cutlass13device_kernelIN5flash19enable_sm80_to_sm89INS1_16FlashAttnFwdSm80INS1_25CollectiveMainloopFwdSm80ILi8ELi1ELb1EN4cute5tupleIJNS5_1CILi128EEES8_S8_EEELi128ENS_10bfloat16_tEfNS_4arch4Sm80ELb0ELb0ELb1ELb0ELb1ELb0ELb1ELb0EEENS1_21CollectiveEpilogueFwdIS9_NS6_IJNS7_ILi1EEESF_SF_EEESA_SC_Li256ELb0ELb1ELb0ELb0EEENS1_19SingleTileSchedulerILb0ELb0ELb1ELi128EEEEEEEEEvNT_6ParamsE --------------------------
	.section	.nv.info._ZN7cutlass13device_kernelIN5flash19enable_sm80_to_sm89INS1_16FlashAttnFwdSm80INS1_25CollectiveMainloopFwdSm80ILi8ELi1ELb1EN4cute5tupleIJNS5_1CILi128EEES8_S8_EEELi128ENS_10bfloat16_tEfNS_4arch4Sm80ELb0ELb0ELb1ELb0ELb1ELb0ELb1ELb0EEENS1_21CollectiveEpilogueFwdIS9_NS6_IJNS7_ILi1EEESF_SF_EEESA_SC_Li256ELb0ELb1ELb0ELb0EEENS1_19SingleTileSchedulerILb0ELb0ELb1ELi128EEEEEEEEEvNT_6ParamsE,"",@"SHT_CUDA_INFO"
	.sectionflags	@""
	.align	4


	//----- nvinfo : EIATTR_CUDA_API_VERSION
	.align		4
        /*0000*/ 	.byte	0x04, 0x37
        /*0002*/ 	.short	(.L_120 - .L_119)
.L_119:
        /*0004*/ 	.word	0x00000082


	//----- nvinfo : EIATTR_KPARAM_INFO
	.align		4
.L_120:
        /*0008*/ 	.byte	0x04, 0x17
        /*000a*/ 	.short	(.L_122 - .L_121)
.L_121:
        /*000c*/ 	.word	0x00000000
        /*0010*/ 	.short	0x0000
        /*0012*/ 	.short	0x0000
        /*0014*/ 	.byte	0x00, 0xf0, 0x61, 0x10


	//----- nvinfo : EIATTR_SPARSE_MMA_MASK
	.align		4
.L_122:
        /*0018*/ 	.byte	0x03, 0x50
        /*001a*/ 	.short	0x0000


	//----- nvinfo : EIATTR_MAXREG_COUNT
	.align		4
        /*001c*/ 	.byte	0x03, 0x1b
        /*001e*/ 	.short	0x00ff


	//----- nvinfo : EIATTR_MERCURY_ISA_VERSION
	.align		4
        /*0020*/ 	.byte	0x03, 0x5f
        /*0022*/ 	.short	0x0101


	//----- nvinfo : EIATTR_EXIT_INSTR_OFFSETS
	.align		4
        /*0024*/ 	.byte	0x04, 0x1c
        /*0026*/ 	.short	(.L_124 - .L_123)


	//   ....[0]....
.L_123:
        /*0028*/ 	.word	0x00000010


	//----- nvinfo : EIATTR_MAX_THREADS
	.align		4
.L_124:
        /*002c*/ 	.byte	0x04, 0x05
        /*002e*/ 	.short	(.L_126 - .L_125)
.L_125:
        /*0030*/ 	.word	0x00000100
        /*0034*/ 	.word	0x00000001
        /*0038*/ 	.word	0x00000001


	//----- nvinfo : EIATTR_CBANK_PARAM_SIZE
	.align		4
.L_126:
        /*003c*/ 	.byte	0x03, 0x19
        /*003e*/ 	.short	0x0418


	//----- nvinfo : EIATTR_PARAM_CBANK
	.align		4
        /*0040*/ 	.byte	0x04, 0x0a
        /*0042*/ 	.short	(.L_128 - .L_127)
	.align		4
.L_127:
        /*0044*/ 	.word	index@(.nv.constant0._ZN7cutlass13device_kernelIN5flash19enable_sm80_to_sm89INS1_16FlashAttnFwdSm80INS1_25CollectiveMainloopFwdSm80ILi8ELi1ELb1EN4cute5tupleIJNS5_1CILi128EEES8_S8_EEELi128ENS_10bfloat16_tEfNS_4arch4Sm80ELb0ELb0ELb1ELb0ELb1ELb0ELb1ELb0EEENS1_21CollectiveEpilogueFwdIS9_NS6_IJNS7_ILi1EEESF_SF_EEESA_SC_Li256ELb0ELb1ELb0ELb0EEENS1_19SingleTileSchedulerILb0ELb0ELb1ELi128EEEEEEEEEvNT_6ParamsE)
        /*0048*/ 	.short	0x0210
        /*004a*/ 	.short	0x0418


	//----- nvinfo : EIATTR_SW_WAR
	.align		4
.L_128:
        /*004c*/ 	.byte	0x04, 0x36
        /*004e*/ 	.short	(.L_130 - .L_129)
.L_129:
        /*0050*/ 	.word	0x00000008
.L_130:


//--------------------- .nv.info._ZN7cutlass13device_kernelIN5flash19enable_sm80_to_sm89INS1_16FlashAttnFwdSm80INS1_25CollectiveMainloopFwdSm80ILi8ELi1ELb1EN4cute5tupleIJNS5_1CILi128EEES8_S8_EEELi128ENS_10bfloat16_tEfNS_4arch4Sm80ELb0ELb0ELb1ELb1ELb1ELb0ELb1ELb0EEENS1_21CollectiveEpilogueFwdIS9_NS6_IJNS7_ILi1EEESF_SF_EEESA_SC_Li256ELb1ELb1ELb0ELb0EEENS1_19SingleTileSchedulerILb1ELb0ELb1ELi128EEEEEEEEEvNT_6ParamsE --------------------------
	.section	.nv.info._ZN7cutlass13device_kernelIN5flash19enable_sm80_to_sm89INS1_16FlashAttnFwdSm80INS1_25CollectiveMainloopFwdSm80ILi8ELi1ELb1EN4cute5tupleIJNS5_1CILi128EEES8_S8_EEELi128ENS_10bfloat16_tEfNS_4arch4Sm80ELb0ELb0ELb1ELb1ELb1ELb0ELb1ELb0EEENS1_21CollectiveEpilogueFwdIS9_NS6_IJNS7_ILi1EEESF_SF_EEESA_SC_Li256ELb1ELb1ELb0ELb0EEENS1_19SingleTileSchedulerILb1ELb0ELb1ELi128EEEEEEEEEvNT_6ParamsE,"",@"SHT_CUDA_INFO"
	.sectionflags	@""
	.align	4


	//----- nvinfo : EIATTR_CUDA_API_VERSION
	.align		4
        /*0000*/ 	.byte	0x04, 0x37
        /*0002*/ 	.short	(.L_132 - .L_131)
.L_131:
        /*0004*/ 	.word	0x00000082


	//----- nvinfo : EIATTR_KPARAM_INFO
	.align		4
.L_132:
        /*0008*/ 	.byte	0x04, 0x17
        /*000a*/ 	.short	(.L_134 - .L_133)
.L_133:
        /*000c*/ 	.word	0x00000000
        /*0010*/ 	.short	0x0000
        /*0012*/ 	.short	0x0000
        /*0014*/ 	.byte	0x00, 0xf0, 0x61, 0x10


	//----- nvinfo : EIATTR_SPARSE_MMA_MASK
	.align		4
.L_134:
        /*0018*/ 	.byte	0x03, 0x50
        /*001a*/ 	.short	0x0000


	//----- nvinfo : EIATTR_MAXREG_COUNT
	.align		4
        /*001c*/ 	.byte	0x03, 0x1b
        /*001e*/ 	.short	0x00ff


	//----- nvinfo : EIATTR_MERCURY_ISA_VERSION
	.align		4
        /*0020*/ 	.byte	0x03, 0x5f
        /*0022*/ 	.short	0x0101


	//----- nvinfo : EIATTR_EXIT_INSTR_OFFSETS
	.align		4
        /*0024*/ 	.byte	0x04, 0x1c
        /*0026*/ 	.short	(.L_136 - .L_135)


	//   ....[0]....
.L_135:
        /*0028*/ 	.word	0x00000010


	//----- nvinfo : EIATTR_MAX_THREADS
	.align		4
.L_136:
        /*002c*/ 	.byte	0x04, 0x05
        /*002e*/ 	.short	(.L_138 - .L_137)
.L_137:
        /*0030*/ 	.word	0x00000100
        /*0034*/ 	.word	0x00000001
        /*0038*/ 	.word	0x00000001


	//----- nvinfo : EIATTR_CBANK_PARAM_SIZE
	.align		4
.L_138:
        /*003c*/ 	.byte	0x03, 0x19
        /*003e*/ 	.short	0x0418


	//----- nvinfo : EIATTR_PARAM_CBANK
	.align		4
        /*0040*/ 	.byte	0x04, 0x0a
        /*0042*/ 	.short	(.L_140 - .L_139)
	.align		4
.L_139:
        /*0044*/ 	.word	index@(.nv.constant0._ZN7cutlass13device_kernelIN5flash19enable_sm80_to_sm89INS1_16FlashAttnFwdSm80INS1_25CollectiveMainloopFwdSm80ILi8ELi1ELb1EN4cute5tupleIJNS5_1CILi128EEES8_S8_EEELi128ENS_10bfloat16_tEfNS_4arch4Sm80ELb0ELb0ELb1ELb1ELb1ELb0ELb1ELb0EEENS1_21CollectiveEpilogueFwdIS9_NS6_IJNS7_ILi1EEESF_SF_EEESA_SC_Li256ELb1ELb1ELb0ELb0EEENS1_19SingleTileSchedulerILb1ELb0ELb1ELi128EEEEEEEEEvNT_6ParamsE)
        /*0048*/ 	.short	0x0210
        /*004a*/ 	.short	0x0418


	//----- nvinfo : EIATTR_SW_WAR
	.align		4
.L_140:
        /*004c*/ 	.byte	0x04, 0x36
        /*004e*/ 	.short	(.L_142 - .L_141)
.L_141:
        /*0050*/ 	.word	0x00000008
.L_142:


//--------------------- .nv.info._ZN7cutlass13device_kernelIN5flash19enable_sm80_to_sm89INS1_16FlashAttnFwdSm80INS1_25CollectiveMainloopFwdSm80ILi8ELi1ELb1EN4cute5tupleIJNS5_1CILi128EEES8_S8_EEELi128ENS_10bfloat16_tEfNS_4arch4Sm80ELb0ELb0ELb1ELb1ELb1ELb1ELb1ELb0EEENS1_21CollectiveEpilogueFwdIS9_NS6_IJNS7_ILi1EEESF_SF_EEESA_SC_Li256ELb1ELb1ELb0ELb0EEENS1_19SingleTileSchedulerILb1ELb0ELb1ELi128EEEEEEEEEvNT_6ParamsE --------------------------
	.section	.nv.info._ZN7cutlass13device_kernelIN5flash19enable_sm80_to_sm89INS1_16FlashAttnFwdSm80INS1_25CollectiveMainloopFwdSm80ILi8ELi1ELb1EN4cute5tupleIJNS5_1CILi128EEES8_S8_EEELi128ENS_10bfloat16_tEfNS_4arch4Sm80ELb0ELb0ELb1ELb1ELb1ELb1ELb1ELb0EEENS1_21CollectiveEpilogueFwdIS9_NS6_IJNS7_ILi1EEESF_SF_EEESA_SC_Li256ELb1ELb1ELb0ELb0EEENS1_19SingleTileSchedulerILb1ELb0ELb1ELi128EEEEEEEEEvNT_6ParamsE,"",@"SHT_CUDA_INFO"
	.sectionflags	@""
	.align	4


	//----- nvinfo : EIATTR_CUDA_API_VERSION
	.align		4
        /*0000*/ 	.byte	0x04, 0x37
        /*0002*/ 	.short	(.L_144 - .L_143)
.L_143:
        /*0004*/ 	.word	0x00000082


	//----- nvinfo : EIATTR_KPARAM_INFO
	.align		4
.L_144:
        /*0008*/ 	.byte	0x04, 0x17
        /*000a*/ 	.short	(.L_146 - .L_145)
.L_145:
        /*000c*/ 	.word	0x00000000
        /*0010*/ 	.short	0x0000
        /*0012*/ 	.short	0x0000
        /*0014*/ 	.byte	0x00, 0xf0, 0x61, 0x10


	//----- nvinfo : EIATTR_SPARSE_MMA_MASK
	.align		4
.L_146:
        /*0018*/ 	.byte	0x03, 0x50
        /*001a*/ 	.short	0x0000


	//----- nvinfo : EIATTR_MAXREG_COUNT
	.align		4
        /*001c*/ 	.byte	0x03, 0x1b
        /*001e*/ 	.short	0x00ff


	//----- nvinfo : EIATTR_MERCURY_ISA_VERSION
	.align		4
        /*0020*/ 	.byte	0x03, 0x5f
        /*0022*/ 	.short	0x0101


	//----- nvinfo : EIATTR_EXIT_INSTR_OFFSETS
	.align		4
        /*0024*/ 	.byte	0x04, 0x1c
        /*0026*/ 	.short	(.L_148 - .L_147)


	//   ....[0]....
.L_147:
        /*0028*/ 	.word	0x00000010


	//----- nvinfo : EIATTR_MAX_THREADS
	.align		4
.L_148:
        /*002c*/ 	.byte	0x04, 0x05
        /*002e*/ 	.short	(.L_150 - .L_149)
.L_149:
        /*0030*/ 	.word	0x00000100
        /*0034*/ 	.word	0x00000001
        /*0038*/ 	.word	0x00000001


	//----- nvinfo : EIATTR_CBANK_PARAM_SIZE
	.align		4
.L_150:
        /*003c*/ 	.byte	0x03, 0x19
        /*003e*/ 	.short	0x0418


	//----- nvinfo : EIATTR_PARAM_CBANK
	.align		4
        /*0040*/ 	.byte	0x04, 0x0a
        /*0042*/ 	.short	(.L_152 - .L_151)
	.align		4
.L_151:
        /*0044*/ 	.word	index@(.nv.constant0._ZN7cutlass13device_kernelIN5flash19enable_sm80_to_sm89INS1_16FlashAttnFwdSm80INS1_25CollectiveMainloopFwdSm80ILi8ELi1ELb1EN4cute5tupleIJNS5_1CILi128EEES8_S8_EEELi128ENS_10bfloat16_tEfNS_4arch4Sm80ELb0ELb0ELb1ELb1ELb1ELb1ELb1ELb0EEENS1_21CollectiveEpilogueFwdIS9_NS6_IJNS7_ILi1EEESF_SF_EEESA_SC_Li256ELb1ELb1ELb0ELb0EEENS1_19SingleTileSchedulerILb1ELb0ELb1ELi128EEEEEEEEEvNT_6ParamsE)
        /*0048*/ 	.short	0x0210
        /*004a*/ 	.short	0x0418


	//----- nvinfo : EIATTR_SW_WAR
	.align		4
.L_152:
        /*004c*/ 	.byte	0x04, 0x36
        /*004e*/ 	.short	(.L_154 - .L_153)
.L_153:
        /*0050*/ 	.word	0x00000008
.L_154:


//--------------------- .nv.info._ZN7cutlass13device_kernelIN5flash19enable_sm80_to_sm89INS1_16FlashAttnFwdSm80INS1_25CollectiveMainloopFwdSm80ILi8ELi1ELb1EN4cute5tupleIJNS5_1CILi128EEENS7_ILi96EEES8_EEELi128ENS_10bfloat16_tEfNS_4arch4Sm80ELb0ELb1ELb1ELb0ELb1ELb0ELb1ELb0EEENS1_21CollectiveEpilogueFwdINS6_IJS8_S8_S9_EEENS6_IJNS7_ILi1EEESH_SH_EEESB_SD_Li256ELb0ELb1ELb0ELb0EEENS1_19SingleTileSchedulerILb0ELb0ELb1ELi128EEEEEEEEEvNT_6ParamsE --------------------------
	.section	.nv.info._ZN7cutlass13device_kernelIN5flash19enable_sm80_to_sm89INS1_16FlashAttnFwdSm80INS1_25CollectiveMainloopFwdSm80ILi8ELi1ELb1EN4cute5tupleIJNS5_1CILi128EEENS7_ILi96EEES8_EEELi128ENS_10bfloat16_tEfNS_4arch4Sm80ELb0ELb1ELb1ELb0ELb1ELb0ELb1ELb0EEENS1_21CollectiveEpilogueFwdINS6_IJS8_S8_S9_EEENS6_IJNS7_ILi1EEESH_SH_EEESB_SD_Li256ELb0ELb1ELb0ELb0EEENS1_19SingleTileSchedulerILb0ELb0ELb1ELi128EEEEEEEEEvNT_6ParamsE,"",@"SHT_CUDA_INFO"
	.sectionflags	@""
	.align	4


	//----- nvinfo : EIATTR_CUDA_API_VERSION
	.align		4
        /*0000*/ 	.byte	0x04, 0x37
        /*0002*/ 	.short	(.L_156 - .L_155)
.L_155:
        /*0004*/ 	.word	0x00000082


	//----- nvinfo : EIATTR_KPARAM_INFO
	.align		4
.L_156:
        /*0008*/ 	.byte	0x04, 0x17
        /*000a*/ 	.short	(.L_158 - .L_157)
.L_157:
        /*000c*/ 	.word	0x00000000
        /*0010*/ 	.short	0x0000
        /*0012*/ 	.short	0x0000
        /*0014*/ 	.byte	0x00, 0xf0, 0x61, 0x10


	//----- nvinfo : EIATTR_SPARSE_MMA_MASK
	.align		4
.L_158:
        /*0018*/ 	.byte	0x03, 0x50
        /*001a*/ 	.short	0x0000


	//----- nvinfo : EIATTR_MAXREG_COUNT
	.align		4
        /*001c*/ 	.byte	0x03, 0x1b
        /*001e*/ 	.short	0x00ff


	//----- nvinfo : EIATTR_MERCURY_ISA_VERSION
	.align		4
        /*0020*/ 	.byte	0x03, 0x5f
        /*0022*/ 	.short	0x0101


	//----- nvinfo : EIATTR_EXIT_INSTR_OFFSETS
	.align		4
        /*0024*/ 	.byte	0x04, 0x1c
        /*0026*/ 	.short	(.L_160 - .L_159)


	//   ....[0]....
.L_159:
        /*0028*/ 	.word	0x00000010


	//----- nvinfo : EIATTR_MAX_THREADS
	.align		4
.L_160:
        /*002c*/ 	.byte	0x04, 0x05
        /*002e*/ 	.short	(.L_162 - .L_161)
.L_161:
        /*0030*/ 	.word	0x00000100
        /*0034*/ 	.word	0x00000001
        /*0038*/ 	.word	0x00000001


	//----- nvinfo : EIATTR_CBANK_PARAM_SIZE
	.align		4
.L_162:
        /*003c*/ 	.byte	0x03, 0x19
        /*003e*/ 	.short	0x0418


	//----- nvinfo : EIATTR_PARAM_CBANK
	.align		4
        /*0040*/ 	.byte	0x04, 0x0a
        /*0042*/ 	.short	(.L_164 - .L_163)
	.align		4
.L_163:
        /*0044*/ 	.word	index@(.nv.constant0._ZN7cutlass13device_kernelIN5flash19enable_sm80_to_sm89INS1_16FlashAttnFwdSm80INS1_25CollectiveMainloopFwdSm80ILi8ELi1ELb1EN4cute5tupleIJNS5_1CILi128EEENS7_ILi96EEES8_EEELi128ENS_10bfloat16_tEfNS_4arch4Sm80ELb0ELb1ELb1ELb0ELb1ELb0ELb1ELb0EEENS1_21CollectiveEpilogueFwdINS6_IJS8_S8_S9_EEENS6_IJNS7_ILi1EEESH_SH_EEESB_SD_Li256ELb0ELb1ELb0ELb0EEENS1_19SingleTileSchedulerILb0ELb0ELb1ELi128EEEEEEEEEvNT_6ParamsE)
        /*0048*/ 	.short	0x0210
        /*004a*/ 	.short	0x0418


	//----- nvinfo : EIATTR_SW_WAR
	.align		4
.L_164:
        /*004c*/ 	.byte	0x04, 0x36
        /*004e*/ 	.short	(.L_166 - .L_165)
.L_165:
        /*0050*/ 	.word	0x00000008
.L_166:


//--------------------- .nv.info._ZN7cutlass13device_kernelIN5flash19enable_sm80_to_sm89INS1_16FlashAttnFwdSm80INS1_25CollectiveMainloopFwdSm80ILi8ELi1ELb1EN4cute5tupleIJNS5_1CILi128EEENS7_ILi96EEES8_EEELi128ENS_10bfloat16_tEfNS_4arch4Sm80ELb0ELb1ELb1ELb1ELb1ELb0ELb1ELb0EEENS1_21CollectiveEpilogueFwdINS6_IJS8_S8_S9_EEENS6_IJNS7_ILi1EEESH_SH_EEESB_SD_Li256ELb1ELb1ELb0ELb0EEENS1_19SingleTileSchedulerILb1ELb0ELb1ELi128EEEEEEEEEvNT_6ParamsE --------------------------
	.section	.nv.info._ZN7cutlass13device_kernelIN5flash19enable_sm80_to_sm89INS1_16FlashAttnFwdSm80INS1_25CollectiveMainloopFwdSm80ILi8ELi1ELb1EN4cute5tupleIJNS5_1CILi128EEENS7_ILi96EEES8_EEELi128ENS_10bfloat16_tEfNS_4arch4Sm80ELb0ELb1ELb1ELb1ELb1ELb0ELb1ELb0EEENS1_21CollectiveEpilogueFwdINS6_IJS8_S8_S9_EEENS6_IJNS7_ILi1EEESH_SH_EEESB_SD_Li256ELb1ELb1ELb0ELb0EEENS1_19SingleTileSchedulerILb1ELb0ELb1ELi128EEEEEEEEEvNT_6ParamsE,"",@"SHT_CUDA_INFO"
	.sectionflags	@""
	.align	4


	//----- nvinfo : EIATTR_CUDA_API_VERSION
	.align		4
        /*0000*/ 	.byte	0x04, 0x37
        /*0002*/ 	.short	(.L_168 - .L_167)
.L_167:
        /*0004*/ 	.word	0x00000082


	//----- nvinfo : EIATTR_KPARAM_INFO
	.align		4
.L_168:
        /*0008*/ 	.byte	0x04, 0x17
        /*000a*/ 	.short	(.L_170 - .L_169)
.L_169:
        /*000c*/ 	.word	0x00000000
        /*0010*/ 	.short	0x0000
        /*0012*/ 	.short	0x0000
        /*0014*/ 	.byte	0x00, 0xf0, 0x61, 0x10


	//----- nvinfo : EIATTR_SPARSE_MMA_MASK
	.align		4
.L_170:
        /*0018*/ 	.byte	0x03, 0x50
        /*001a*/ 	.short	0x0000


	//----- nvinfo : EIATTR_MAXREG_COUNT
	.align		4
        /*001c*/ 	.byte	0x03, 0x1b
        /*001e*/ 	.short	0x00ff


	//----- nvinfo : EIATTR_MERCURY_ISA_VERSION
	.align		4
        /*0020*/ 	.byte	0x03, 0x5f
        /*0022*/ 	.short	0x0101


	//----- nvinfo : EIATTR_EXIT_INSTR_OFFSETS
	.align		4
        /*0024*/ 	.byte	0x04, 0x1c
        /*0026*/ 	.short	(.L_172 - .L_171)


	//   ....[0]....
.L_171:
        /*0028*/ 	.word	0x00000010


	//----- nvinfo : EIATTR_MAX_THREADS
	.align		4
.L_172:
        /*002c*/ 	.byte	0x04, 0x05
        /*002e*/ 	.short	(.L_174 - .L_173)
.L_173:
        /*0030*/ 	.word	0x00000100
        /*0034*/ 	.word	0x00000001
        /*0038*/ 	.word	0x00000001


	//----- nvinfo : EIATTR_CBANK_PARAM_SIZE
	.align		4
.L_174:
        /*003c*/ 	.byte	0x03, 0x19
        /*003e*/ 	.short	0x0418


	//----- nvinfo : EIATTR_PARAM_CBANK
	.align		4
        /*0040*/ 	.byte	0x04, 0x0a
        /*0042*/ 	.short	(.L_176 - .L_175)
	.align		4
.L_175:
        /*0044*/ 	.word	index@(.nv.constant0._ZN7cutlass13device_kernelIN5flash19enable_sm80_to_sm89INS1_16FlashAttnFwdSm80INS1_25CollectiveMainloopFwdSm80ILi8ELi1ELb1EN4cute5tupleIJNS5_1CILi128EEENS7_ILi96EEES8_EEELi128ENS_10bfloat16_tEfNS_4arch4Sm80ELb0ELb1ELb1ELb1ELb1ELb0ELb1ELb0EEENS1_21CollectiveEpilogueFwdINS6_IJS8_S8_S9_EEENS6_IJNS7_ILi1EEESH_SH_EEESB_SD_Li256ELb1ELb1ELb0ELb0EEENS1_19SingleTileSchedulerILb1ELb0ELb1ELi128EEEEEEEEEvNT_6ParamsE)
        /*0048*/ 	.short	0x0210
        /*004a*/ 	.short	0x0418


	//----- nvinfo : EIATTR_SW_WAR
	.align		4
.L_176:
        /*004c*/ 	.byte	0x04, 0x36
        /*004e*/ 	.short	(.L_178 - .L_177)
.L_177:
        /*0050*/ 	.word	0x00000008
.L_178:


//--------------------- .nv.info._ZN7cutlass13device_kernelIN5flash19enable_sm80_to_sm89INS1_16FlashAttnFwdSm80INS1_25CollectiveMainloopFwdSm80ILi8ELi1ELb1EN4cute5tupleIJNS5_1CILi128EEENS7_ILi96EEES8_EEELi128ENS_10bfloat16_tEfNS_4arch4Sm80ELb0ELb1ELb1ELb1ELb1ELb1ELb1ELb0EEENS1_21CollectiveEpilogueFwdINS6_IJS8_S8_S9_EEENS6_IJNS7_ILi1EEESH_SH_EEESB_SD_Li256ELb1ELb1ELb0ELb0EEENS1_19SingleTileSchedulerILb1ELb0ELb1ELi128EEEEEEEEEvNT_6ParamsE --------------------------
	.section	.nv.info._ZN7cutlass13device_kernelIN5flash19enable_sm80_to_sm89INS1_16FlashAttnFwdSm80INS1_25CollectiveMainloopFwdSm80ILi8ELi1ELb1EN4cute5tupleIJNS5_1CILi128EEENS7_ILi96EEES8_EEELi128ENS_10bfloat16_tEfNS_4arch4Sm80ELb0ELb1ELb1ELb1ELb1ELb1ELb1ELb0EEENS1_21CollectiveEpilogueFwdINS6_IJS8_S8_S9_EEENS6_IJNS7_ILi1EEESH_SH_EEESB_SD_Li256ELb1ELb1ELb0ELb0EEENS1_19SingleTileSchedulerILb1ELb0ELb1ELi128EEEEEEEEEvNT_6ParamsE,"",@"SHT_CUDA_INFO"
	.sectionflags	@""
	.align	4


	//----- nvinfo : EIATTR_CUDA_API_VERSION
	.align		4
        /*0000*/ 	.byte	0x04, 0x37
        /*0002*/ 	.short	(.L_180 - .L_179)
.L_179:
        /*0004*/ 	.word	0x00000082


	//----- nvinfo : EIATTR_KPARAM_INFO
	.align		4
.L_180:
        /*0008*/ 	.byte	0x04, 0x17
        /*000a*/ 	.short	(.L_182 - .L_181)
.L_181:
        /*000c*/ 	.word	0x00000000
        /*0010*/ 	.short	0x0000
        /*0012*/ 	.short	0x0000
        /*0014*/ 	.byte	0x00, 0xf0, 0x61, 0x10


	//----- nvinfo : EIATTR_SPARSE_MMA_MASK
	.align		4
.L_182:
        /*0018*/ 	.byte	0x03, 0x50
        /*001a*/ 	.short	0x0000


	//----- nvinfo : EIATTR_MAXREG_COUNT
	.align		4
        /*001c*/ 	.byte	0x03, 0x1b
        /*001e*/ 	.short	0x00ff


	//----- nvinfo : EIATTR_MERCURY_ISA_VERSION
	.align		4
        /*0020*/ 	.byte	0x03, 0x5f
        /*0022*/ 	.short	0x0101


	//----- nvinfo : EIATTR_EXIT_INSTR_OFFSETS
	.align		4
        /*0024*/ 	.byte	0x04, 0x1c
        /*0026*/ 	.short	(.L_184 - .L_183)


	//   ....[0]....
.L_183:
        /*0028*/ 	.word	0x00000010


	//----- nvinfo : EIATTR_MAX_THREADS
	.align		4
.L_184:
        /*002c*/ 	.byte	0x04, 0x05
        /*002e*/ 	.short	(.L_186 - .L_185)
.L_185:
        /*0030*/ 	.word	0x00000100
        /*0034*/ 	.word	0x00000001
        /*0038*/ 	.word	0x00000001


	//----- nvinfo : EIATTR_CBANK_PARAM_SIZE
	.align		4
.L_186:
        /*003c*/ 	.byte	0x03, 0x19
        /*003e*/ 	.short	0x0418


	//----- nvinfo : EIATTR_PARAM_CBANK
	.align		4
        /*0040*/ 	.byte	0x04, 0x0a
        /*0042*/ 	.short	(.L_188 - .L_187)
	.align		4
.L_187:
        /*0044*/ 	.word	index@(.nv.constant0._ZN7cutlass13device_kernelIN5flash19enable_sm80_to_sm89INS1_16FlashAttnFwdSm80INS1_25CollectiveMainloopFwdSm80ILi8ELi1ELb1EN4cute5tupleIJNS5_1CILi128EEENS7_ILi96EEES8_EEELi128ENS_10bfloat16_tEfNS_4arch4Sm80ELb0ELb1ELb1ELb1ELb1ELb1ELb1ELb0EEENS1_21CollectiveEpilogueFwdINS6_IJS8_S8_S9_EEENS6_IJNS7_ILi1EEESH_SH_EEESB_SD_Li256ELb1ELb1ELb0ELb0EEENS1_19SingleTileSchedulerILb1ELb0ELb1ELi128EEEEEEEEEvNT_6ParamsE)
        /*0048*/ 	.short	0x0210
        /*004a*/ 	.short	0x0418


	//----- nvinfo : EIATTR_SW_WAR
	.align		4
.L_188:
        /*004c*/ 	.byte	0x04, 0x36
        /*004e*/ 	.short	(.L_190 - .L_189)
.L_189:
        /*0050*/ 	.word	0x00000008
.L_190:


//--------------------- .nv.info._ZN7cutlass13device_kernelIN5flash19enable_sm80_to_sm89INS1_16FlashAttnFwdSm80INS1_25CollectiveMainloopFwdSm80ILi8ELi1ELb1EN4cute5tupleIJNS5_1CILi128EEES8_S8_EEELi128ENS_10bfloat16_tEfNS_4arch4Sm80ELb1ELb0ELb1ELb0ELb1ELb0ELb1ELb0EEENS1_21CollectiveEpilogueFwdIS9_NS6_IJNS7_ILi1EEESF_SF_EEESA_SC_Li256ELb0ELb1ELb0ELb0EEENS1_30DynamicPersistentTileSchedulerILi256ELi256ELb0ELb1ELb0EEEEEEEEEvNT_6ParamsE --------------------------
	.section	.nv.info._ZN7cutlass13device_kernelIN5flash19enable_sm80_to_sm89INS1_16FlashAttnFwdSm80INS1_25CollectiveMainloopFwdSm80ILi8ELi1ELb1EN4cute5tupleIJNS5_1CILi128EEES8_S8_EEELi128ENS_10bfloat16_tEfNS_4arch4Sm80ELb1ELb0ELb1ELb0ELb1ELb0ELb1ELb0EEENS1_21CollectiveEpilogueFwdIS9_NS6_IJNS7_ILi1EEESF_SF_EEESA_SC_Li256ELb0ELb1ELb0ELb0EEENS1_30DynamicPersistentTileSchedulerILi256ELi256ELb0ELb1ELb0EEEEEEEEEvNT_6ParamsE,"",@"SHT_CUDA_INFO"
	.sectionflags	@""
	.align	4


	//----- nvinfo : EIATTR_CUDA_API_VERSION
	.align		4
        /*0000*/ 	.byte	0x04, 0x37
        /*0002*/ 	.short	(.L_192 - .L_191)
.L_191:
        /*0004*/ 	.word	0x00000082


	//----- nvinfo : EIATTR_KPARAM_INFO
	.align		4
.L_192:
        /*0008*/ 	.byte	0x04, 0x17
        /*000a*/ 	.short	(.L_194 - .L_193)
.L_193:
        /*000c*/ 	.word	0x00000000
        /*0010*/ 	.short	0x0000
        /*0012*/ 	.short	0x0000
        /*0014*/ 	.byte	0x00, 0xf0, 0xa1, 0x10


	//----- nvinfo : EIATTR_SPARSE_MMA_MASK
	.align		4
.L_194:
        /*0018*/ 	.byte	0x03, 0x50
        /*001a*/ 	.short	0x0000


	//----- nvinfo : EIATTR_MAXREG_COUNT
	.align		4
        /*001c*/ 	.byte	0x03, 0x1b
        /*001e*/ 	.short	0x00ff


	//----- nvinfo : EIATTR_MERCURY_ISA_VERSION
	.align		4
        /*0020*/ 	.byte	0x03, 0x5f
        /*0022*/ 	.short	0x0101


	//----- nvinfo : EIATTR_EXIT_INSTR_OFFSETS
	.align		4
        /*0024*/ 	.byte	0x04, 0x1c
        /*0026*/ 	.short	(.L_196 - .L_195)


	//   ....[0]....
.L_195:
        /*0028*/ 	.word	0x00000010


	//----- nvinfo : EIATTR_MAX_THREADS
	.align		4
.L_196:
        /*002c*/ 	.byte	0x04, 0x05
        /*002e*/ 	.short	(.L_198 - .L_197)
.L_197:
        /*0030*/ 	.word	0x00000100
        /*0034*/ 	.word	0x00000001
        /*0038*/ 	.word	0x00000001


	//----- nvinfo : EIATTR_CBANK_PARAM_SIZE
	.align		4
.L_198:
        /*003c*/ 	.byte	0x03, 0x19
        /*003e*/ 	.short	0x0428


	//----- nvinfo : EIATTR_PARAM_CBANK
	.align		4
        /*0040*/ 	.byte	0x04, 0x0a
        /*0042*/ 	.short	(.L_200 - .L_199)
	.align		4
.L_199:
        /*0044*/ 	.word	index@(.nv.constant0._ZN7cutlass13device_kernelIN5flash19enable_sm80_to_sm89INS1_16FlashAttnFwdSm80INS1_25CollectiveMainloopFwdSm80ILi8ELi1ELb1EN4cute5tupleIJNS5_1CILi128EEES8_S8_EEELi128ENS_10bfloat16_tEfNS_4arch4Sm80ELb1ELb0ELb1ELb0ELb1ELb0ELb1ELb0EEENS1_21CollectiveEpilogueFwdIS9_NS6_IJNS7_ILi1EEESF_SF_EEESA_SC_Li256ELb0ELb1ELb0ELb0EEENS1_30DynamicPersistentTileSchedulerILi256ELi256ELb0ELb1ELb0EEEEEEEEEvNT_6ParamsE)
        /*0048*/ 	.short	0x0210
        /*004a*/ 	.short	0x0428


	//----- nvinfo : EIATTR_SW_WAR
	.align		4
.L_200:
        /*004c*/ 	.byte	0x04, 0x36
        /*004e*/ 	.short	(.L_202 - .L_201)
.L_201:
        /*0050*/ 	.word	0x00000008
.L_202:


//--------------------- .nv.info._ZN7cutlass13device_kernelIN5flash19enable_sm80_to_sm89INS1_16FlashAttnFwdSm80INS1_25CollectiveMainloopFwdSm80ILi8ELi1ELb1EN4cute5tupleIJNS5_1CILi128EEES8_S8_EEELi128ENS_10bfloat16_tEfNS_4arch4Sm80ELb1ELb0ELb1ELb1ELb1ELb0ELb1ELb0EEENS1_21CollectiveEpilogueFwdIS9_NS6_IJNS7_ILi1EEESF_SF_EEESA_SC_Li256ELb1ELb1ELb0ELb0EEENS1_19SingleTileSchedulerILb1ELb0ELb1ELi128EEEEEEEEEvNT_6ParamsE --------------------------
	.section	.nv.info._ZN7cutlass13device_kernelIN5flash19enable_sm80_to_sm89INS1_16FlashAttnFwdSm80INS1_25CollectiveMainloopFwdSm80ILi8ELi1ELb1EN4cute5tupleIJNS5_1CILi128EEES8_S8_EEELi128ENS_10bfloat16_tEfNS_4arch4Sm80ELb1ELb0ELb1ELb1ELb1ELb0ELb1ELb0EEENS1_21CollectiveEpilogueFwdIS9_NS6_IJNS7_ILi1EEESF_SF_EEESA_SC_Li256ELb1ELb1ELb0ELb0EEENS1_19SingleTileSchedulerILb1ELb0ELb1ELi128EEEEEEEEEvNT_6ParamsE,"",@"SHT_CUDA_INFO"
	.sectionflags	@""
	.align	4


	//----- nvinfo : EIATTR_CUDA_API_VERSION
	.align		4
        /*0000*/ 	.byte	0x04, 0x37
        /*0002*/ 	.short	(.L_204 - .L_203)
.L_203:
        /*0004*/ 	.word	0x00000082


	//----- nvinfo : EIATTR_KPARAM_INFO
	.align		4
.L_204:
        /*0008*/ 	.byte	0x04, 0x17
        /*000a*/ 	.short	(.L_206 - .L_205)
.L_205:
        /*000c*/ 	.word	0x00000000
        /*0010*/ 	.short	0x0000
        /*0012*/ 	.short	0x0000
        /*0014*/ 	.byte	0x00, 0xf0, 0x61, 0x10


	//----- nvinfo : EIATTR_SPARSE_MMA_MASK
	.align		4
.L_206:
        /*0018*/ 	.byte	0x03, 0x50
        /*001a*/ 	.short	0x0000


	//----- nvinfo : EIATTR_MAXREG_COUNT
	.align		4
        /*001c*/ 	.byte	0x03, 0x1b
        /*001e*/ 	.short	0x00ff


	//----- nvinfo : EIATTR_MERCURY_ISA_VERSION
	.align		4
        /*0020*/ 	.byte	0x03, 0x5f
        /*0022*/ 	.short	0x0101


	//----- nvinfo : EIATTR_EXIT_INSTR_OFFSETS
	.align		4
        /*0024*/ 	.byte	0x04, 0x1c
        /*0026*/ 	.short	(.L_208 - .L_207)


	//   ....[0]....
.L_207:
        /*0028*/ 	.word	0x00000010


	//----- nvinfo : EIATTR_MAX_THREADS
	.align		4
.L_208:
        /*002c*/ 	.byte	0x04, 0x05
        /*002e*/ 	.short	(.L_210 - .L_209)
.L_209:
        /*0030*/ 	.word	0x00000100
        /*0034*/ 	.word	0x00000001
        /*0038*/ 	.word	0x00000001


	//----- nvinfo : EIATTR_CBANK_PARAM_SIZE
	.align		4
.L_210:
        /*003c*/ 	.byte	0x03, 0x19
        /*003e*/ 	.short	0x0418


	//----- nvinfo : EIATTR_PARAM_CBANK
	.align		4
        /*0040*/ 	.byte	0x04, 0x0a
        /*0042*/ 	.short	(.L_212 - .L_211)
	.align		4
.L_211:
        /*0044*/ 	.word	index@(.nv.constant0._ZN7cutlass13device_kernelIN5flash19enable_sm80_to_sm89INS1_16FlashAttnFwdSm80INS1_25CollectiveMainloopFwdSm80ILi8ELi1ELb1EN4cute5tupleIJNS5_1CILi128EEES8_S8_EEELi128ENS_10bfloat16_tEfNS_4arch4Sm80ELb1ELb0ELb1ELb1ELb1ELb0ELb1ELb0EEENS1_21CollectiveEpilogueFwdIS9_NS6_IJNS7_ILi1EEESF_SF_EEESA_SC_Li256ELb1ELb1ELb0ELb0EEENS1_19SingleTileSchedulerILb1ELb0ELb1ELi128EEEEEEEEEvNT_6ParamsE)
        /*0048*/ 	.short	0x0210
        /*004a*/ 	.short	0x0418


	//----- nvinfo : EIATTR_SW_WAR
	.align		4
.L_212:
        /*004c*/ 	.byte	0x04, 0x36
        /*004e*/ 	.short	(.L_214 - .L_213)
.L_213:
        /*0050*/ 	.word	0x00000008
.L_214:


//--------------------- .nv.info._ZN7cutlass13device_kernelIN5flash19enable_sm80_to_sm89INS1_16FlashAttnFwdSm80INS1_25CollectiveMainloopFwdSm80ILi8ELi1ELb1EN4cute5tupleIJNS5_1CILi128EEES8_S8_EEELi128ENS_10bfloat16_tEfNS_4arch4Sm80ELb1ELb0ELb1ELb1ELb1ELb1ELb1ELb0EEENS1_21CollectiveEpilogueFwdIS9_NS6_IJNS7_ILi1EEESF_SF_EEESA_SC_Li256ELb1ELb1ELb0ELb0EEENS1_19SingleTileSchedulerILb1ELb0ELb1ELi128EEEEEEEEEvNT_6ParamsE --------------------------
	.section	.nv.info._ZN7cutlass13device_kernelIN5flash19enable_sm80_to_sm89INS1_16FlashAttnFwdSm80INS1_25CollectiveMainloopFwdSm80ILi8ELi1ELb1EN4cute5tupleIJNS5_1CILi128EEES8_S8_EEELi128ENS_10bfloat16_tEfNS_4arch4Sm80ELb1ELb0ELb1ELb1ELb1ELb1ELb1ELb0EEENS1_21CollectiveEpilogueFwdIS9_NS6_IJNS7_ILi1EEESF_SF_EEESA_SC_Li256ELb1ELb1ELb0ELb0EEENS1_19SingleTileSchedulerILb1ELb0ELb1ELi128EEEEEEEEEvNT_6ParamsE,"",@"SHT_CUDA_INFO"
	.sectionflags	@""
	.align	4


	//----- nvinfo : EIATTR_CUDA_API_VERSION
	.align		4
        /*0000*/ 	.byte	0x04, 0x37
        /*0002*/ 	.short	(.L_216 - .L_215)
.L_215:
        /*0004*/ 	.word	0x00000082


	//----- nvinfo : EIATTR_KPARAM_INFO
	.align		4
.L_216:
        /*0008*/ 	.byte	0x04, 0x17
        /*000a*/ 	.short	(.L_218 - .L_217)
.L_217:
        /*000c*/ 	.word	0x00000000
        /*0010*/ 	.short	0x0000
        /*0012*/ 	.short	0x0000
        /*0014*/ 	.byte	0x00, 0xf0, 0x61, 0x10


	//----- nvinfo : EIATTR_SPARSE_MMA_MASK
	.align		4
.L_218:
        /*0018*/ 	.byte	0x03, 0x50
        /*001a*/ 	.short	0x0000


	//----- nvinfo : EIATTR_MAXREG_COUNT
	.align		4
        /*001c*/ 	.byte	0x03, 0x1b
        /*001e*/ 	.short	0x00ff


	//----- nvinfo : EIATTR_MERCURY_ISA_VERSION
	.align		4
        /*0020*/ 	.byte	0x03, 0x5f
        /*0022*/ 	.short	0x0101


	//----- nvinfo : EIATTR_EXIT_INSTR_OFFSETS
	.align		4
        /*0024*/ 	.byte	0x04, 0x1c
        /*0026*/ 	.short	(.L_220 - .L_219)


	//   ....[0]....
.L_219:
        /*0028*/ 	.word	0x00000010


	//----- nvinfo : EIATTR_MAX_THREADS
	.align		4
.L_220:
        /*002c*/ 	.byte	0x04, 0x05
        /*002e*/ 	.short	(.L_222 - .L_221)
.L_221:
        /*0030*/ 	.word	0x00000100
        /*0034*/ 	.word	0x00000001
        /*0038*/ 	.word	0x00000001


	//----- nvinfo : EIATTR_CBANK_PARAM_SIZE
	.align		4
.L_222:
        /*003c*/ 	.byte	0x03, 0x19
        /*003e*/ 	.short	0x0418


	//----- nvinfo : EIATTR_PARAM_CBANK
	.align		4
        /*0040*/ 	.byte	0x04, 0x0a
        /*0042*/ 	.short	(.L_224 - .L_223)
	.align		4
.L_223:
        /*0044*/ 	.word	index@(.nv.constant0._ZN7cutlass13device_kernelIN5flash19enable_sm80_to_sm89INS1_16FlashAttnFwdSm80INS1_25CollectiveMainloopFwdSm80ILi8ELi1ELb1EN4cute5tupleIJNS5_1CILi128EEES8_S8_EEELi128ENS_10bfloat16_tEfNS_4arch4Sm80ELb1ELb0ELb1ELb1ELb1ELb1ELb1ELb0EEENS1_21CollectiveEpilogueFwdIS9_NS6_IJNS7_ILi1EEESF_SF_EEESA_SC_Li256ELb1ELb1ELb0ELb0EEENS1_19SingleTileSchedulerILb1ELb0ELb1ELi128EEEEEEEEEvNT_6ParamsE)
        /*0048*/ 	.short	0x0210
        /*004a*/ 	.short	0x0418


	//----- nvinfo : EIATTR_SW_WAR
	.align		4
.L_224:
        /*004c*/ 	.byte	0x04, 0x36
        /*004e*/ 	.short	(.L_226 - .L_225)
.L_225:
        /*0050*/ 	.word	0x00000008
.L_226:


//--------------------- .nv.info._ZN7cutlass13device_kernelIN5flash19enable_sm80_to_sm89INS1_16FlashAttnFwdSm80INS1_25CollectiveMainloopFwdSm80ILi4ELi1ELb0EN4cute5tupleIJNS5_1CILi128EEENS7_ILi64EEES8_EEELi128ENS_10bfloat16_tEfNS_4arch4Sm80ELb0ELb0ELb1ELb0ELb1ELb0ELb1ELb0EEENS1_21CollectiveEpilogueFwdINS6_IJS8_S8_S9_EEENS6_IJNS7_ILi1EEESH_SH_EEESB_SD_Li128ELb0ELb1ELb0ELb0EEENS1_19SingleTileSchedulerILb0ELb0ELb1ELi128EEEEEEEEEvNT_6ParamsE --------------------------
	.section	.nv.info._ZN7cutlass13device_kernelIN5flash19enable_sm80_to_sm89INS1_16FlashAttnFwdSm80INS1_25CollectiveMainloopFwdSm80ILi4ELi1ELb0EN4cute5tupleIJNS5_1CILi128EEENS7_ILi64EEES8_EEELi128ENS_10bfloat16_tEfNS_4arch4Sm80ELb0ELb0ELb1ELb0ELb1ELb0ELb1ELb0EEENS1_21CollectiveEpilogueFwdINS6_IJS8_S8_S9_EEENS6_IJNS7_ILi1EEESH_SH_EEESB_SD_Li128ELb0ELb1ELb0ELb0EEENS1_19SingleTileSchedulerILb0ELb0ELb1ELi128EEEEEEEEEvNT_6ParamsE,"",@"SHT_CUDA_INFO"
	.sectionflags	@""
	.align	4


	//----- nvinfo : EIATTR_CUDA_API_VERSION
	.align		4
        /*0000*/ 	.byte	0x04, 0x37
        /*0002*/ 	.short	(.L_228 - .L_227)
.L_227:
        /*0004*/ 	.word	0x00000082


	//----- nvinfo : EIATTR_KPARAM_INFO
	.align		4
.L_228:
        /*0008*/ 	.byte	0x04, 0x17
        /*000a*/ 	.short	(.L_230 - .L_229)
.L_229:
        /*000c*/ 	.word	0x00000000
        /*0010*/ 	.short	0x0000
        /*0012*/ 	.short	0x0000
        /*0014*/ 	.byte	0x00, 0xf0, 0x61, 0x10


	//----- nvinfo : EIATTR_SPARSE_MMA_MASK
	.align		4
.L_230:
        /*0018*/ 	.byte	0x03, 0x50
        /*001a*/ 	.short	0x0000


	//----- nvinfo : EIATTR_MAXREG_COUNT
	.align		4
        /*001c*/ 	.byte	0x03, 0x1b
        /*001e*/ 	.short	0x00ff


	//----- nvinfo : EIATTR_MERCURY_ISA_VERSION
	.align		4
        /*0020*/ 	.byte	0x03, 0x5f
        /*0022*/ 	.short	0x0101


	//----- nvinfo : EIATTR_EXIT_INSTR_OFFSETS
	.align		4
        /*0024*/ 	.byte	0x04, 0x1c
        /*0026*/ 	.short	(.L_232 - .L_231)


	//   ....[0]....
.L_231:
        /*0028*/ 	.word	0x00000010


	//----- nvinfo : EIATTR_MAX_THREADS
	.align		4
.L_232:
        /*002c*/ 	.byte	0x04, 0x05
        /*002e*/ 	.short	(.L_234 - .L_233)
.L_233:
        /*0030*/ 	.word	0x00000080
        /*0034*/ 	.word	0x00000001
        /*0038*/ 	.word	0x00000001


	//----- nvinfo : EIATTR_CBANK_PARAM_SIZE
	.align		4
.L_234:
        /*003c*/ 	.byte	0x03, 0x19
        /*003e*/ 	.short	0x0418


	//----- nvinfo : EIATTR_PARAM_CBANK
	.align		4
        /*0040*/ 	.byte	0x04, 0x0a
        /*0042*/ 	.short	(.L_236 - .L_235)
	.align		4
.L_235:
        /*0044*/ 	.word	index@(.nv.constant0._ZN7cutlass13device_kernelIN5flash19enable_sm80_to_sm89INS1_16FlashAttnFwdSm80INS1_25CollectiveMainloopFwdSm80ILi4ELi1ELb0EN4cute5tupleIJNS5_1CILi128EEENS7_ILi64EEES8_EEELi128ENS_10bfloat16_tEfNS_4arch4Sm80ELb0ELb0ELb1ELb0ELb1ELb0ELb1ELb0EEENS1_21CollectiveEpilogueFwdINS6_IJS8_S8_S9_EEENS6_IJNS7_ILi1EEESH_SH_EEESB_SD_Li128ELb0ELb1ELb0ELb0EEENS1_19SingleTileSchedulerILb0ELb0ELb1ELi128EEEEEEEEEvNT_6ParamsE)
        /*0048*/ 	.short	0x0210
        /*004a*/ 	.short	0x0418


	//----- nvinfo : EIATTR_SW_WAR
	.align		4
.L_236:
        /*004c*/ 	.byte	0x04, 0x36
        /*004e*/ 	.short	(.L_238 - .L_237)
.L_237:
        /*0050*/ 	.word	0x00000008
.L_238:


//--------------------- .nv.info._ZN7cutlass13device_kernelIN5flash19enable_sm80_to_sm89INS1_16FlashAttnFwdSm80INS1_25CollectiveMainloopFwdSm80ILi4ELi1ELb0EN4cute5tupleIJNS5_1CILi128EEENS7_ILi64EEES8_EEELi128ENS_10bfloat16_tEfNS_4arch4Sm80ELb0ELb0ELb1ELb1ELb1ELb0ELb1ELb0EEENS1_21CollectiveEpilogueFwdINS6_IJS8_S8_S9_EEENS6_IJNS7_ILi1EEESH_SH_EEESB_SD_Li128ELb1ELb1ELb0ELb0EEENS1_19SingleTileSchedulerILb1ELb0ELb1ELi128EEEEEEEEEvNT_6ParamsE --------------------------
	.section	.nv.info._ZN7cutlass13device_kernelIN5flash19enable_sm80_to_sm89INS1_16FlashAttnFwdSm80INS1_25CollectiveMainloopFwdSm80ILi4ELi1ELb0EN4cute5tupleIJNS5_1CILi128EEENS7_ILi64EEES8_EEELi128ENS_10bfloat16_tEfNS_4arch4Sm80ELb0ELb0ELb1ELb1ELb1ELb0ELb1ELb0EEENS1_21CollectiveEpilogueFwdINS6_IJS8_S8_S9_EEENS6_IJNS7_ILi1EEESH_SH_EEESB_SD_Li128ELb1ELb1ELb0ELb0EEENS1_19SingleTileSchedulerILb1ELb0ELb1ELi128EEEEEEEEEvNT_6ParamsE,"",@"SHT_CUDA_INFO"
	.sectionflags	@""
	.align	4


	//----- nvinfo : EIATTR_CUDA_API_VERSION
	.align		4
        /*0000*/ 	.byte	0x04, 0x37
        /*0002*/ 	.short	(.L_240 - .L_239)
.L_239:
        /*0004*/ 	.word	0x00000082


	//----- nvinfo : EIATTR_KPARAM_INFO
	.align		4
.L_240:
        /*0008*/ 	.byte	0x04, 0x17
        /*000a*/ 	.short	(.L_242 - .L_241)
.L_241:
        /*000c*/ 	.word	0x00000000
        /*0010*/ 	.short	0x0000
        /*0012*/ 	.short	0x0000
        /*0014*/ 	.byte	0x00, 0xf0, 0x61, 0x10


	//----- nvinfo : EIATTR_SPARSE_MMA_MASK
	.align		4
.L_242:
        /*0018*/ 	.byte	0x03, 0x50
        /*001a*/ 	.short	0x0000


	//----- nvinfo : EIATTR_MAXREG_COUNT
	.align		4
        /*001c*/ 	.byte	0x03, 0x1b
        /*001e*/ 	.short	0x00ff


	//----- nvinfo : EIATTR_MERCURY_ISA_VERSION
	.align		4
        /*0020*/ 	.byte	0x03, 0x5f
        /*0022*/ 	.short	0x0101


	//----- nvinfo : EIATTR_EXIT_INSTR_OFFSETS
	.align		4
        /*0024*/ 	.byte	0x04, 0x1c
        /*0026*/ 	.short	(.L_244 - .L_243)


	//   ....[0]....
.L_243:
        /*0028*/ 	.word	0x00000010


	//----- nvinfo : EIATTR_MAX_THREADS
	.align		4
.L_244:
        /*002c*/ 	.byte	0x04, 0x05
        /*002e*/ 	.short	(.L_246 - .L_245)
.L_245:
        /*0030*/ 	.word	0x00000080
        /*0034*/ 	.word	0x00000001
        /*0038*/ 	.word	0x00000001


	//----- nvinfo : EIATTR_CBANK_PARAM_SIZE
	.align		4
.L_246:
        /*003c*/ 	.byte	0x03, 0x19
        /*003e*/ 	.short	0x0418


	//----- nvinfo : EIATTR_PARAM_CBANK
	.align		4
        /*0040*/ 	.byte	0x04, 0x0a
        /*0042*/ 	.short	(.L_248 - .L_247)
	.align		4
.L_247:
        /*0044*/ 	.word	index@(.nv.constant0._ZN7cutlass13device_kernelIN5flash19enable_sm80_to_sm89INS1_16FlashAttnFwdSm80INS1_25CollectiveMainloopFwdSm80ILi4ELi1ELb0EN4cute5tupleIJNS5_1CILi128EEENS7_ILi64EEES8_EEELi128ENS_10bfloat16_tEfNS_4arch4Sm80ELb0ELb0ELb1ELb1ELb1ELb0ELb1ELb0EEENS1_21CollectiveEpilogueFwdINS6_IJS8_S8_S9_EEENS6_IJNS7_ILi1EEESH_SH_EEESB_SD_Li128ELb1ELb1ELb0ELb0EEENS1_19SingleTileSchedulerILb1ELb0ELb1ELi128EEEEEEEEEvNT_6ParamsE)
        /*0048*/ 	.short	0x0210
        /*004a*/ 	.short	0x0418


	//----- nvinfo : EIATTR_SW_WAR
	.align		4
.L_248:
        /*004c*/ 	.byte	0x04, 0x36
        /*004e*/ 	.short	(.L_250 - .L_249)
.L_249:
        /*0050*/ 	.word	0x00000008
.L_250:


//--------------------- .nv.info._ZN7cutlass13device_kernelIN5flash19enable_sm80_to_sm89INS1_16FlashAttnFwdSm80INS1_25CollectiveMainloopFwdSm80ILi4ELi1ELb0EN4cute5tupleIJNS5_1CILi128EEENS7_ILi64EEES8_EEELi128ENS_10bfloat16_tEfNS_4arch4Sm80ELb0ELb0ELb1ELb1ELb1ELb1ELb1ELb0EEENS1_21CollectiveEpilogueFwdINS6_IJS8_S8_S9_EEENS6_IJNS7_ILi1EEESH_SH_EEESB_SD_Li128ELb1ELb1ELb0ELb0EEENS1_19SingleTileSchedulerILb1ELb0ELb1ELi128EEEEEEEEEvNT_6ParamsE --------------------------
	.section	.nv.info._ZN7cutlass13device_kernelIN5flash19enable_sm80_to_sm89INS1_16FlashAttnFwdSm80INS1_25CollectiveMainloopFwdSm80ILi4ELi1ELb0EN4cute5tupleIJNS5_1CILi128EEENS7_ILi64EEES8_EEELi128ENS_10bfloat16_tEfNS_4arch4Sm80ELb0ELb0ELb1ELb1ELb1ELb1ELb1ELb0EEENS1_21CollectiveEpilogueFwdINS6_IJS8_S8_S9_EEENS6_IJNS7_ILi1EEESH_SH_EEESB_SD_Li128ELb1ELb1ELb0ELb0EEENS1_19SingleTileSchedulerILb1ELb0ELb1ELi128EEEEEEEEEvNT_6ParamsE,"",@"SHT_CUDA_INFO"
	.sectionflags	@""
	.align	4


	//----- nvinfo : EIATTR_CUDA_API_VERSION
	.align		4
        /*0000*/ 	.byte	0x04, 0x37
        /*0002*/ 	.short	(.L_252 - .L_251)
.L_251:
        /*0004*/ 	.word	0x00000082


	//----- nvinfo : EIATTR_KPARAM_INFO
	.align		4
.L_252:
        /*0008*/ 	.byte	0x04, 0x17
        /*000a*/ 	.short	(.L_254 - .L_253)
.L_253:
        /*000c*/ 	.word	0x00000000
        /*0010*/ 	.short	0x0000
        /*0012*/ 	.short	0x0000
        /*0014*/ 	.byte	0x00, 0xf0, 0x61, 0x10


	//----- nvinfo : EIATTR_SPARSE_MMA_MASK
	.align		4
.L_254:
        /*0018*/ 	.byte	0x03, 0x50
        /*001a*/ 	.short	0x0000


	//----- nvinfo : EIATTR_MAXREG_COUNT
	.align		4
        /*001c*/ 	.byte	0x03, 0x1b
        /*001e*/ 	.short	0x00ff


	//----- nvinfo : EIATTR_MERCURY_ISA_VERSION
	.align		4
        /*0020*/ 	.byte	0x03, 0x5f
        /*0022*/ 	.short	0x0101


	//----- nvinfo : EIATTR_EXIT_INSTR_OFFSETS
	.align		4
        /*0024*/ 	.byte	0x04, 0x1c
        /*0026*/ 	.short	(.L_256 - .L_255)


	//   ....[0]....
.L_255:
        /*0028*/ 	.word	0x00000010


	//----- nvinfo : EIATTR_MAX_THREADS
	.align		4
.L_256:
        /*002c*/ 	.byte	0x04, 0x05
        /*002e*/ 	.short	(.L_258 - .L_257)
.L_257:
        /*0030*/ 	.word	0x00000080
        /*0034*/ 	.word	0x00000001
        /*0038*/ 	.word	0x00000001


	//----- nvinfo : EIATTR_CBANK_PARAM_SIZE
	.align		4
.L_258:
        /*003c*/ 	.byte	0x03, 0x19
        /*003e*/ 	.short	0x0418


	//----- nvinfo : EIATTR_PARAM_CBANK
	.align		4
        /*0040*/ 	.byte	0x04, 0x0a
        /*0042*/ 	.short	(.L_260 - .L_259)
	.align		4
.L_259:
        /*0044*/ 	.word	index@(.nv.constant0._ZN7cutlass13device_kernelIN5flash19enable_sm80_to_sm89INS1_16FlashAttnFwdSm80INS1_25CollectiveMainloopFwdSm80ILi4ELi1ELb0EN4cute5tupleIJNS5_1CILi128EEENS7_ILi64EEES8_EEELi128ENS_10bfloat16_tEfNS_4arch4Sm80ELb0ELb0ELb1ELb1ELb1ELb1ELb1ELb0EEENS1_21CollectiveEpilogueFwdINS6_IJS8_S8_S9_EEENS6_IJNS7_ILi1EEESH_SH_EEESB_SD_Li128ELb1ELb1ELb0ELb0EEENS1_19SingleTileSchedulerILb1ELb0ELb1ELi128EEEEEEEEEvNT_6ParamsE)
        /*0048*/ 	.short	0x0210
        /*004a*/ 	.short	0x0418


	//----- nvinfo : EIATTR_SW_WAR
	.align		4
.L_260:
        /*004c*/ 	.byte	0x04, 0x36
        /*004e*/ 	.short	(.L_262 - .L_261)
.L_261:
        /*0050*/ 	.word	0x00000008
.L_262:


//--------------------- .nv.info._ZN7cutlass13device_kernelIN5flash19enable_sm80_to_sm89INS1_16FlashAttnFwdSm80INS1_25CollectiveMainloopFwdSm80ILi4ELi1ELb0EN4cute5tupleIJNS5_1CILi128EEENS7_ILi48EEES8_EEELi128ENS_10bfloat16_tEfNS_4arch4Sm80ELb0ELb1ELb1ELb0ELb1ELb0ELb1ELb0EEENS1_21CollectiveEpilogueFwdINS6_IJS8_S8_S9_EEENS6_IJNS7_ILi1EEESH_SH_EEESB_SD_Li128ELb0ELb1ELb0ELb0EEENS1_19SingleTileSchedulerILb0ELb0ELb1ELi128EEEEEEEEEvNT_6ParamsE --------------------------
	.section	.nv.info._ZN7cutlass13device_kernelIN5flash19enable_sm80_to_sm89INS1_16FlashAttnFwdSm80INS1_25CollectiveMainloopFwdSm80ILi4ELi1ELb0EN4cute5tupleIJNS5_1CILi128EEENS7_ILi48EEES8_EEELi128ENS_10bfloat16_tEfNS_4arch4Sm80ELb0ELb1ELb1ELb0ELb1ELb0ELb1ELb0EEENS1_21CollectiveEpilogueFwdINS6_IJS8_S8_S9_EEENS6_IJNS7_ILi1EEESH_SH_EEESB_SD_Li128ELb0ELb1ELb0ELb0EEENS1_19SingleTileSchedulerILb0ELb0ELb1ELi128EEEEEEEEEvNT_6ParamsE,"",@"SHT_CUDA_INFO"
	.sectionflags	@""
	.align	4


	//----- nvinfo : EIATTR_CUDA_API_VERSION
	.align		4
        /*0000*/ 	.byte	0x04, 0x37
        /*0002*/ 	.short	(.L_264 - .L_263)
.L_263:
        /*0004*/ 	.word	0x00000082


	//----- nvinfo : EIATTR_KPARAM_INFO
	.align		4
.L_264:
        /*0008*/ 	.byte	0x04, 0x17
        /*000a*/ 	.short	(.L_266 - .L_265)
.L_265:
        /*000c*/ 	.word	0x00000000
        /*0010*/ 	.short	0x0000
        /*0012*/ 	.short	0x0000
        /*0014*/ 	.byte	0x00, 0xf0, 0x61, 0x10


	//----- nvinfo : EIATTR_SPARSE_MMA_MASK
	.align		4
.L_266:
        /*0018*/ 	.byte	0x03, 0x50
        /*001a*/ 	.short	0x0000


	//----- nvinfo : EIATTR_MAXREG_COUNT
	.align		4
        /*001c*/ 	.byte	0x03, 0x1b
        /*001e*/ 	.short	0x00ff


	//----- nvinfo : EIATTR_MERCURY_ISA_VERSION
	.align		4
        /*0020*/ 	.byte	0x03, 0x5f
        /*0022*/ 	.short	0x0101


	//----- nvinfo : EIATTR_EXIT_INSTR_OFFSETS
	.align		4
        /*0024*/ 	.byte	0x04, 0x1c
        /*0026*/ 	.short	(.L_268 - .L_267)


	//   ....[0]....
.L_267:
        /*0028*/ 	.word	0x00000010


	//----- nvinfo : EIATTR_MAX_THREADS
	.align		4
.L_268:
        /*002c*/ 	.byte	0x04, 0x05
        /*002e*/ 	.short	(.L_270 - .L_269)
.L_269:
        /*0030*/ 	.word	0x00000080
        /*0034*/ 	.word	0x00000001
        /*0038*/ 	.word	0x00000001


	//----- nvinfo : EIATTR_CBANK_PARAM_SIZE
	.align		4
.L_270:
        /*003c*/ 	.byte	0x03, 0x19
        /*003e*/ 	.short	0x0418


	//----- nvinfo : EIATTR_PARAM_CBANK
	.align		4
        /*0040*/ 	.byte	0x04, 0x0a
        /*0042*/ 	.short	(.L_272 - .L_271)
	.align		4
.L_271:
        /*0044*/ 	.word	index@(.nv.constant0._ZN7cutlass13device_kernelIN5flash19enable_sm80_to_sm89INS1_16FlashAttnFwdSm80INS1_25CollectiveMainloopFwdSm80ILi4ELi1ELb0EN4cute5tupleIJNS5_1CILi128EEENS7_ILi48EEES8_EEELi128ENS_10bfloat16_tEfNS_4arch4Sm80ELb0ELb1ELb1ELb0ELb1ELb0ELb1ELb0EEENS1_21CollectiveEpilogueFwdINS6_IJS8_S8_S9_EEENS6_IJNS7_ILi1EEESH_SH_EEESB_SD_Li128ELb0ELb1ELb0ELb0EEENS1_19SingleTileSchedulerILb0ELb0ELb1ELi128EEEEEEEEEvNT_6ParamsE)
        /*0048*/ 	.short	0x0210
        /*004a*/ 	.short	0x0418


	//----- nvinfo : EIATTR_SW_WAR
	.align		4
.L_272:
        /*004c*/ 	.byte	0x04, 0x36
        /*004e*/ 	.short	(.L_274 - .L_273)
.L_273:
        /*0050*/ 	.word	0x00000008
.L_274:


//--------------------- .nv.info._ZN7cutlass13device_kernelIN5flash19enable_sm80_to_sm89INS1_16FlashAttnFwdSm80INS1_25CollectiveMainloopFwdSm80ILi4ELi1ELb0EN4cute5tupleIJNS5_1CILi128EEENS7_ILi48EEES8_EEELi128ENS_10bfloat16_tEfNS_4arch4Sm80ELb0ELb1ELb1ELb1ELb1ELb0ELb1ELb0EEENS1_21CollectiveEpilogueFwdINS6_IJS8_S8_S9_EEENS6_IJNS7_ILi1EEESH_SH_EEESB_SD_Li128ELb1ELb1ELb0ELb0EEENS1_19SingleTileSchedulerILb1ELb0ELb1ELi128EEEEEEEEEvNT_6ParamsE --------------------------
	.section	.nv.info._ZN7cutlass13device_kernelIN5flash19enable_sm80_to_sm89INS1_16FlashAttnFwdSm80INS1_25CollectiveMainloopFwdSm80ILi4ELi1ELb0EN4cute5tupleIJNS5_1CILi128EEENS7_ILi48EEES8_EEELi128ENS_10bfloat16_tEfNS_4arch4Sm80ELb0ELb1ELb1ELb1ELb1ELb0ELb1ELb0EEENS1_21CollectiveEpilogueFwdINS6_IJS8_S8_S9_EEENS6_IJNS7_ILi1EEESH_SH_EEESB_SD_Li128ELb1ELb1ELb0ELb0EEENS1_19SingleTileSchedulerILb1ELb0ELb1ELi128EEEEEEEEEvNT_6ParamsE,"",@"SHT_CUDA_INFO"
	.sectionflags	@""
	.align	4


	//----- nvinfo : EIATTR_CUDA_API_VERSION
	.align		4
        /*0000*/ 	.byte	0x04, 0x37
        /*0002*/ 	.short	(.L_276 - .L_275)
.L_275:
        /*0004*/ 	.word	0x00000082


	//----- nvinfo : EIATTR_KPARAM_INFO
	.align		4
.L_276:
        /*0008*/ 	.byte	0x04, 0x17
        /*000a*/ 	.short	(.L_278 - .L_277)
.L_277:
        /*000c*/ 	.word	0x00000000
        /*0010*/ 	.short	0x0000
        /*0012*/ 	.short	0x0000
        /*0014*/ 	.byte	0x00, 0xf0, 0x61, 0x10


	//----- nvinfo : EIATTR_SPARSE_MMA_MASK
	.align		4
.L_278:
        /*0018*/ 	.byte	0x03, 0x50
        /*001a*/ 	.short	0x0000


	//----- nvinfo : EIATTR_MAXREG_COUNT
	.align		4
        /*001c*/ 	.byte	0x03, 0x1b
        /*001e*/ 	.short	0x00ff


	//----- nvinfo : EIATTR_MERCURY_ISA_VERSION
	.align		4
        /*0020*/ 	.byte	0x03, 0x5f
        /*0022*/ 	.short	0x0101


	//----- nvinfo : EIATTR_EXIT_INSTR_OFFSETS
	.align		4
        /*0024*/ 	.byte	0x04, 0x1c
        /*0026*/ 	.short	(.L_280 - .L_279)


	//   ....[0]....
.L_279:
        /*0028*/ 	.word	0x00000010


	//----- nvinfo : EIATTR_MAX_THREADS
	.align		4
.L_280:
        /*002c*/ 	.byte	0x04, 0x05
        /*002e*/ 	.short	(.L_282 - .L_281)
.L_281:
        /*0030*/ 	.word	0x00000080
        /*0034*/ 	.word	0x00000001
        /*0038*/ 	.word	0x00000001


	//----- nvinfo : EIATTR_CBANK_PARAM_SIZE
	.align		4
.L_282:
        /*003c*/ 	.byte	0x03, 0x19
        /*003e*/ 	.short	0x0418


	//----- nvinfo : EIATTR_PARAM_CBANK
	.align		4
        /*0040*/ 	.byte	0x04, 0x0a
        /*0042*/ 	.short	(.L_284 - .L_283)
	.align		4
.L_283:
        /*0044*/ 	.word	index@(.nv.constant0._ZN7cutlass13device_kernelIN5flash19enable_sm80_to_sm89INS1_16FlashAttnFwdSm80INS1_25CollectiveMainloopFwdSm80ILi4ELi1ELb0EN4cute5tupleIJNS5_1CILi128EEENS7_ILi48EEES8_EEELi128ENS_10bfloat16_tEfNS_4arch4Sm80ELb0ELb1ELb1ELb1ELb1ELb0ELb1ELb0EEENS1_21CollectiveEpilogueFwdINS6_IJS8_S8_S9_EEENS6_IJNS7_ILi1EEESH_SH_EEESB_SD_Li128ELb1ELb1ELb0ELb0EEENS1_19SingleTileSchedulerILb1ELb0ELb1ELi128EEEEEEEEEvNT_6ParamsE)
        /*0048*/ 	.short	0x0210
        /*004a*/ 	.short	0x0418


	//----- nvinfo : EIATTR_SW_WAR
	.align		4
.L_284:
        /*004c*/ 	.byte	0x04, 0x36
        /*004e*/ 	.short	(.L_286 - .L_285)
.L_285:
        /*0050*/ 	.word	0x00000008
.L_286:


//--------------------- .nv.info._ZN7cutlass13device_kernelIN5flash19enable_sm80_to_sm89INS1_16FlashAttnFwdSm80INS1_25CollectiveMainloopFwdSm80ILi4ELi1ELb0EN4cute5tupleIJNS5_1CILi128EEENS7_ILi48EEES8_EEELi128ENS_10bfloat16_tEfNS_4arch4Sm80ELb0ELb1ELb1ELb1ELb1ELb1ELb1ELb0EEENS1_21CollectiveEpilogueFwdINS6_IJS8_S8_S9_EEENS6_IJNS7_ILi1EEESH_SH_EEESB_SD_Li128ELb1ELb1ELb0ELb0EEENS1_19SingleTileSchedulerILb1ELb0ELb1ELi128EEEEEEEEEvNT_6ParamsE --------------------------
	.section	.nv.info._ZN7cutlass13device_kernelIN5flash19enable_sm80_to_sm89INS1_16FlashAttnFwdSm80INS1_25CollectiveMainloopFwdSm80ILi4ELi1ELb0EN4cute5tupleIJNS5_1CILi128EEENS7_ILi48EEES8_EEELi128ENS_10bfloat16_tEfNS_4arch4Sm80ELb0ELb1ELb1ELb1ELb1ELb1ELb1ELb0EEENS1_21CollectiveEpilogueFwdINS6_IJS8_S8_S9_EEENS6_IJNS7_ILi1EEESH_SH_EEESB_SD_Li128ELb1ELb1ELb0ELb0EEENS1_19SingleTileSchedulerILb1ELb0ELb1ELi128EEEEEEEEEvNT_6ParamsE,"",@"SHT_CUDA_INFO"
	.sectionflags	@""
	.align	4


	//----- nvinfo : EIATTR_CUDA_API_VERSION
	.align		4
        /*0000*/ 	.byte	0x04, 0x37
        /*0002*/ 	.short	(.L_288 - .L_287)
.L_287:
        /*0004*/ 	.word	0x00000082


	//----- nvinfo : EIATTR_KPARAM_INFO
	.align		4
.L_288:
        /*0008*/ 	.byte	0x04, 0x17
        /*000a*/ 	.short	(.L_290 - .L_289)
.L_289:
        /*000c*/ 	.word	0x00000000
        /*0010*/ 	.short	0x0000
        /*0012*/ 	.short	0x0000
        /*0014*/ 	.byte	0x00, 0xf0, 0x61, 0x10


	//----- nvinfo : EIATTR_SPARSE_MMA_MASK
	.align		4
.L_290:
        /*0018*/ 	.byte	0x03, 0x50
        /*001a*/ 	.short	0x0000


	//----- nvinfo : EIATTR_MAXREG_COUNT
	.align		4
        /*001c*/ 	.byte	0x03, 0x1b
        /*001e*/ 	.short	0x00ff


	//----- nvinfo : EIATTR_MERCURY_ISA_VERSION
	.align		4
        /*0020*/ 	.byte	0x03, 0x5f
        /*0022*/ 	.short	0x0101


	//----- nvinfo : EIATTR_EXIT_INSTR_OFFSETS
	.align		4
        /*0024*/ 	.byte	0x04, 0x1c
        /*0026*/ 	.short	(.L_292 - .L_291)


	//   ....[0]....
.L_291:
        /*0028*/ 	.word	0x00000010


	//----- nvinfo : EIATTR_MAX_THREADS
	.align		4
.L_292:
        /*002c*/ 	.byte	0x04, 0x05
        /*002e*/ 	.short	(.L_294 - .L_293)
.L_293:
        /*0030*/ 	.word	0x00000080
        /*0034*/ 	.word	0x00000001
        /*0038*/ 	.word	0x00000001


	//----- nvinfo : EIATTR_CBANK_PARAM_SIZE
	.align		4
.L_294:
        /*003c*/ 	.byte	0x03, 0x19
        /*003e*/ 	.short	0x0418


	//----- nvinfo : EIATTR_PARAM_CBANK
	.align		4
        /*0040*/ 	.byte	0x04, 0x0a
        /*0042*/ 	.short	(.L_296 - .L_295)
	.align		4
.L_295:
        /*0044*/ 	.word	index@(.nv.constant0._ZN7cutlass13device_kernelIN5flash19enable_sm80_to_sm89INS1_16FlashAttnFwdSm80INS1_25CollectiveMainloopFwdSm80ILi4ELi1ELb0EN4cute5tupleIJNS5_1CILi128EEENS7_ILi48EEES8_EEELi128ENS_10bfloat16_tEfNS_4arch4Sm80ELb0ELb1ELb1ELb1ELb1ELb1ELb1ELb0EEENS1_21CollectiveEpilogueFwdINS6_IJS8_S8_S9_EEENS6_IJNS7_ILi1EEESH_SH_EEESB_SD_Li128ELb1ELb1ELb0ELb0EEENS1_19SingleTileSchedulerILb1ELb0ELb1ELi128EEEEEEEEEvNT_6ParamsE)
        /*0048*/ 	.short	0x0210
        /*004a*/ 	.short	0x0418


	//----- nvinfo : EIATTR_SW_WAR
	.align		4
.L_296:
        /*004c*/ 	.byte	0x04, 0x36
        /*004e*/ 	.short	(.L_298 - .L_297)
.L_297:
        /*0050*/ 	.word	0x00000008
.L_298:


//--------------------- .nv.info._ZN7cutlass13device_kernelIN5flash19enable_sm80_to_sm89INS1_16FlashAttnFwdSm80INS1_25CollectiveMainloopFwdSm80ILi4ELi1ELb0EN4cute5tupleIJNS5_1CILi128EEENS7_ILi64EEES8_EEELi128ENS_10bfloat16_tEfNS_4arch4Sm80ELb1ELb0ELb1ELb0ELb1ELb0ELb1ELb0EEENS1_21CollectiveEpilogueFwdINS6_IJS8_S8_S9_EEENS6_IJNS7_ILi1EEESH_SH_EEESB_SD_Li128ELb0ELb1ELb0ELb0EEENS1_30DynamicPersistentTileSchedulerILi128ELi128ELb0ELb1ELb0EEEEEEEEEvNT_6ParamsE --------------------------
	.section	.nv.info._ZN7cutlass13device_kernelIN5flash19enable_sm80_to_sm89INS1_16FlashAttnFwdSm80INS1_25CollectiveMainloopFwdSm80ILi4ELi1ELb0EN4cute5tupleIJNS5_1CILi128EEENS7_ILi64EEES8_EEELi128ENS_10bfloat16_tEfNS_4arch4Sm80ELb1ELb0ELb1ELb0ELb1ELb0ELb1ELb0EEENS1_21CollectiveEpilogueFwdINS6_IJS8_S8_S9_EEENS6_IJNS7_ILi1EEESH_SH_EEESB_SD_Li128ELb0ELb1ELb0ELb0EEENS1_30DynamicPersistentTileSchedulerILi128ELi128ELb0ELb1ELb0EEEEEEEEEvNT_6ParamsE,"",@"SHT_CUDA_INFO"
	.sectionflags	@""
	.align	4


	//----- nvinfo : EIATTR_CUDA_API_VERSION
	.align		4
        /*0000*/ 	.byte	0x04, 0x37
        /*0002*/ 	.short	(.L_300 - .L_299)
.L_299:
        /*0004*/ 	.word	0x00000082


	//----- nvinfo : EIATTR_KPARAM_INFO
	.align		4
.L_300:
        /*0008*/ 	.byte	0x04, 0x17
        /*000a*/ 	.short	(.L_302 - .L_301)
.L_301:
        /*000c*/ 	.word	0x00000000
        /*0010*/ 	.short	0x0000
        /*0012*/ 	.short	0x0000
        /*0014*/ 	.byte	0x00, 0xf0, 0xa1, 0x10


	//----- nvinfo : EIATTR_SPARSE_MMA_MASK
	.align		4
.L_302:
        /*0018*/ 	.byte	0x03, 0x50
        /*001a*/ 	.short	0x0000


	//----- nvinfo : EIATTR_MAXREG_COUNT
	.align		4
        /*001c*/ 	.byte	0x03, 0x1b
        /*001e*/ 	.short	0x00ff


	//----- nvinfo : EIATTR_MERCURY_ISA_VERSION
	.align		4
        /*0020*/ 	.byte	0x03, 0x5f
        /*0022*/ 	.short	0x0101


	//----- nvinfo : EIATTR_EXIT_INSTR_OFFSETS
	.align		4
        /*0024*/ 	.byte	0x04, 0x1c
        /*0026*/ 	.short	(.L_304 - .L_303)


	//   ....[0]....
.L_303:
        /*0028*/ 	.word	0x00000010


	//----- nvinfo : EIATTR_MAX_THREADS
	.align		4
.L_304:
        /*002c*/ 	.byte	0x04, 0x05
        /*002e*/ 	.short	(.L_306 - .L_305)
.L_305:
        /*0030*/ 	.word	0x00000080
        /*0034*/ 	.word	0x00000001
        /*0038*/ 	.word	0x00000001


	//----- nvinfo : EIATTR_CBANK_PARAM_SIZE
	.align		4
.L_306:
        /*003c*/ 	.byte	0x03, 0x19
        /*003e*/ 	.short	0x0428


	//----- nvinfo : EIATTR_PARAM_CBANK
	.align		4
        /*0040*/ 	.byte	0x04, 0x0a
        /*0042*/ 	.short	(.L_308 - .L_307)
	.align		4
.L_307:
        /*0044*/ 	.word	index@(.nv.constant0._ZN7cutlass13device_kernelIN5flash19enable_sm80_to_sm89INS1_16FlashAttnFwdSm80INS1_25CollectiveMainloopFwdSm80ILi4ELi1ELb0EN4cute5tupleIJNS5_1CILi128EEENS7_ILi64EEES8_EEELi128ENS_10bfloat16_tEfNS_4arch4Sm80ELb1ELb0ELb1ELb0ELb1ELb0ELb1ELb0EEENS1_21CollectiveEpilogueFwdINS6_IJS8_S8_S9_EEENS6_IJNS7_ILi1EEESH_SH_EEESB_SD_Li128ELb0ELb1ELb0ELb0EEENS1_30DynamicPersistentTileSchedulerILi128ELi128ELb0ELb1ELb0EEEEEEEEEvNT_6ParamsE)
        /*0048*/ 	.short	0x0210
        /*004a*/ 	.short	0x0428


	//----- nvinfo : EIATTR_SW_WAR
	.align		4
.L_308:
        /*004c*/ 	.byte	0x04, 0x36
        /*004e*/ 	.short	(.L_310 - .L_309)
.L_309:
        /*0050*/ 	.word	0x00000008
.L_310:


//--------------------- .nv.info._ZN7cutlass13device_kernelIN5flash19enable_sm80_to_sm89INS1_16FlashAttnFwdSm80INS1_25CollectiveMainloopFwdSm80ILi4ELi1ELb0EN4cute5tupleIJNS5_1CILi128EEENS7_ILi64EEES8_EEELi128ENS_10bfloat16_tEfNS_4arch4Sm80ELb1ELb0ELb1ELb1ELb1ELb0ELb1ELb0EEENS1_21CollectiveEpilogueFwdINS6_IJS8_S8_S9_EEENS6_IJNS7_ILi1EEESH_SH_EEESB_SD_Li128ELb1ELb1ELb0ELb0EEENS1_19SingleTileSchedulerILb1ELb0ELb1ELi128EEEEEEEEEvNT_6ParamsE --------------------------
	.section	.nv.info._ZN7cutlass13device_kernelIN5flash19enable_sm80_to_sm89INS1_16FlashAttnFwdSm80INS1_25CollectiveMainloopFwdSm80ILi4ELi1ELb0EN4cute5tupleIJNS5_1CILi128EEENS7_ILi64EEES8_EEELi128ENS_10bfloat16_tEfNS_4arch4Sm80ELb1ELb0ELb1ELb1ELb1ELb0ELb1ELb0EEENS1_21CollectiveEpilogueFwdINS6_IJS8_S8_S9_EEENS6_IJNS7_ILi1EEESH_SH_EEESB_SD_Li128ELb1ELb1ELb0ELb0EEENS1_19SingleTileSchedulerILb1ELb0ELb1ELi128EEEEEEEEEvNT_6ParamsE,"",@"SHT_CUDA_INFO"
	.sectionflags	@""
	.align	4


	//----- nvinfo : EIATTR_CUDA_API_VERSION
	.align		4
        /*0000*/ 	.byte	0x04, 0x37
        /*0002*/ 	.short	(.L_312 - .L_311)
.L_311:
        /*0004*/ 	.word	0x00000082


	//----- nvinfo : EIATTR_KPARAM_INFO
	.align		4
.L_312:
        /*0008*/ 	.byte	0x04, 0x17
        /*000a*/ 	.short	(.L_314 - .L_313)
.L_313:
        /*000c*/ 	.word	0x00000000
        /*0010*/ 	.short	0x0000
        /*0012*/ 	.short	0x0000
        /*0014*/ 	.byte	0x00, 0xf0, 0x61, 0x10


	//----- nvinfo : EIATTR_SPARSE_MMA_MASK
	.align		4
.L_314:
        /*0018*/ 	.byte	0x03, 0x50
        /*001a*/ 	.short	0x0000


	//----- nvinfo : EIATTR_MAXREG_COUNT
	.align		4
        /*001c*/ 	.byte	0x03, 0x1b
        /*001e*/ 	.short	0x00ff


	//----- nvinfo : EIATTR_MERCURY_ISA_VERSION
	.align		4
        /*0020*/ 	.byte	0x03, 0x5f
        /*0022*/ 	.short	0x0101


	//----- nvinfo : EIATTR_EXIT_INSTR_OFFSETS
	.align		4
        /*0024*/ 	.byte	0x04, 0x1c
        /*0026*/ 	.short	(.L_316 - .L_315)


	//   ....[0]....
.L_315:
        /*0028*/ 	.word	0x00000010


	//----- nvinfo : EIATTR_MAX_THREADS
	.align		4
.L_316:
        /*002c*/ 	.byte	0x04, 0x05
        /*002e*/ 	.short	(.L_318 - .L_317)
.L_317:
        /*0030*/ 	.word	0x00000080
        /*0034*/ 	.word	0x00000001
        /*0038*/ 	.word	0x00000001


	//----- nvinfo : EIATTR_CBANK_PARAM_SIZE
	.align		4
.L_318:
        /*003c*/ 	.byte	0x03, 0x19
        /*003e*/ 	.short	0x0418


	//----- nvinfo : EIATTR_PARAM_CBANK
	.align		4
        /*0040*/ 	.byte	0x04, 0x0a
        /*0042*/ 	.short	(.L_320 - .L_319)
	.align		4
.L_319:
        /*0044*/ 	.word	index@(.nv.constant0._ZN7cutlass13device_kernelIN5flash19enable_sm80_to_sm89INS1_16FlashAttnFwdSm80INS1_25CollectiveMainloopFwdSm80ILi4ELi1ELb0EN4cute5tupleIJNS5_1CILi128EEENS7_ILi64EEES8_EEELi128ENS_10bfloat16_tEfNS_4arch4Sm80ELb1ELb0ELb1ELb1ELb1ELb0ELb1ELb0EEENS1_21CollectiveEpilogueFwdINS6_IJS8_S8_S9_EEENS6_IJNS7_ILi1EEESH_SH_EEESB_SD_Li128ELb1ELb1ELb0ELb0EEENS1_19SingleTileSchedulerILb1ELb0ELb1ELi128EEEEEEEEEvNT_6ParamsE)
        /*0048*/ 	.short	0x0210
        /*004a*/ 	.short	0x0418


	//----- nvinfo : EIATTR_SW_WAR
	.align		4
.L_320:
        /*004c*/ 	.byte	0x04, 0x36
        /*004e*/ 	.short	(.L_322 - .L_321)
.L_321:
        /*0050*/ 	.word	0x00000008
.L_322:


//--------------------- .nv.info._ZN7cutlass13device_kernelIN5flash19enable_sm80_to_sm89INS1_16FlashAttnFwdSm80INS1_25CollectiveMainloopFwdSm80ILi4ELi1ELb0EN4cute5tupleIJNS5_1CILi128EEENS7_ILi64EEES8_EEELi128ENS_10bfloat16_tEfNS_4arch4Sm80ELb1ELb0ELb1ELb1ELb1ELb1ELb1ELb0EEENS1_21CollectiveEpilogueFwdINS6_IJS8_S8_S9_EEENS6_IJNS7_ILi1EEESH_SH_EEESB_SD_Li128ELb1ELb1ELb0ELb0EEENS1_19SingleTileSchedulerILb1ELb0ELb1ELi128EEEEEEEEEvNT_6ParamsE --------------------------
	.section	.nv.info._ZN7cutlass13device_kernelIN5flash19enable_sm80_to_sm89INS1_16FlashAttnFwdSm80INS1_25CollectiveMainloopFwdSm80ILi4ELi1ELb0EN4cute5tupleIJNS5_1CILi128EEENS7_ILi64EEES8_EEELi128ENS_10bfloat16_tEfNS_4arch4Sm80ELb1ELb0ELb1ELb1ELb1ELb1ELb1ELb0EEENS1_21CollectiveEpilogueFwdINS6_IJS8_S8_S9_EEENS6_IJNS7_ILi1EEESH_SH_EEESB_SD_Li128ELb1ELb1ELb0ELb0EEENS1_19SingleTileSchedulerILb1ELb0ELb1ELi128EEEEEEEEEvNT_6ParamsE,"",@"SHT_CUDA_INFO"
	.sectionflags	@""
	.align	4


	//----- nvinfo : EIATTR_CUDA_API_VERSION
	.align		4
        /*0000*/ 	.byte	0x04, 0x37
        /*0002*/ 	.short	(.L_324 - .L_323)
.L_323:
        /*0004*/ 	.word	0x00000082


	//----- nvinfo : EIATTR_KPARAM_INFO
	.align		4
.L_324:
        /*0008*/ 	.byte	0x04, 0x17
        /*000a*/ 	.short	(.L_326 - .L_325)
.L_325:
        /*000c*/ 	.word	0x00000000
        /*0010*/ 	.short	0x0000
        /*0012*/ 	.short	0x0000
        /*0014*/ 	.byte	0x00, 0xf0, 0x61, 0x10


	//----- nvinfo : EIATTR_SPARSE_MMA_MASK
	.align		4
.L_326:
        /*0018*/ 	.byte	0x03, 0x50
        /*001a*/ 	.short	0x0000


	//----- nvinfo : EIATTR_MAXREG_COUNT
	.align		4
        /*001c*/ 	.byte	0x03, 0x1b
        /*001e*/ 	.short	0x00ff


	//----- nvinfo : EIATTR_MERCURY_ISA_VERSION
	.align		4
        /*0020*/ 	.byte	0x03, 0x5f
        /*0022*/ 	.short	0x0101


	//----- nvinfo : EIATTR_EXIT_INSTR_OFFSETS
	.align		4
        /*0024*/ 	.byte	0x04, 0x1c
        /*0026*/ 	.short	(.L_328 - .L_327)


	//   ....[0]....
.L_327:
        /*0028*/ 	.word	0x00000010


	//----- nvinfo : EIATTR_MAX_THREADS
	.align		4
.L_328:
        /*002c*/ 	.byte	0x04, 0x05
        /*002e*/ 	.short	(.L_330 - .L_329)
.L_329:
        /*0030*/ 	.word	0x00000080
        /*0034*/ 	.word	0x00000001
        /*0038*/ 	.word	0x00000001


	//----- nvinfo : EIATTR_CBANK_PARAM_SIZE
	.align		4
.L_330:
        /*003c*/ 	.byte	0x03, 0x19
        /*003e*/ 	.short	0x0418


	//----- nvinfo : EIATTR_PARAM_CBANK
	.align		4
        /*0040*/ 	.byte	0x04, 0x0a
        /*0042*/ 	.short	(.L_332 - .L_331)
	.align		4
.L_331:
        /*0044*/ 	.word	index@(.nv.constant0._ZN7cutlass13device_kernelIN5flash19enable_sm80_to_sm89INS1_16FlashAttnFwdSm80INS1_25CollectiveMainloopFwdSm80ILi4ELi1ELb0EN4cute5tupleIJNS5_1CILi128EEENS7_ILi64EEES8_EEELi128ENS_10bfloat16_tEfNS_4arch4Sm80ELb1ELb0ELb1ELb1ELb1ELb1ELb1ELb0EEENS1_21CollectiveEpilogueFwdINS6_IJS8_S8_S9_EEENS6_IJNS7_ILi1EEESH_SH_EEESB_SD_Li128ELb1ELb1ELb0ELb0EEENS1_19SingleTileSchedulerILb1ELb0ELb1ELi128EEEEEEEEEvNT_6ParamsE)
        /*0048*/ 	.short	0x0210
        /*004a*/ 	.short	0x0418


	//----- nvinfo : EIATTR_SW_WAR
	.align		4
.L_332:
        /*004c*/ 	.byte	0x04, 0x36
        /*004e*/ 	.short	(.L_334 - .L_333)
.L_333:
        /*0050*/ 	.word	0x00000008
.L_334:


//--------------------- .nv.callgraph             --------------------------
	.section	.nv.callgraph,"",@"SHT_CUDA_CALLGRAPH"
	.align	4
	.sectionentsize	8
	.align		4
        /*0000*/ 	.word	0x00000000
	.align		4
        /*0004*/ 	.word	0xffffffff
	.align		4
        /*0008*/ 	.word	0x00000000
	.align		4
        /*000c*/ 	.word	0xfffffffe
	.align		4
        /*0010*/ 	.word	0x00000000
	.align		4
        /*0014*/ 	.word	0xfffffffd
	.align		4
        /*0018*/ 	.word	0x00000000
	.align		4
        /*001c*/ 	.word	0xfffffffc


//--------------------- .nv.constant4             --------------------------
	.section	.nv.constant4,"a",@progbits
	.align	8
	.align		8
.nv.constant4:
        /*0000*/ 	.dword	_ZN80_INTERNAL_6eb2f92d_44_flash_fwd_hdim128_bf16_paged_softcap_sm80_cu_1f2e7571_31244cuda3std3__45__cpo5beginE
	.align		8
        /*0008*/ 	.dword	_ZN80_INTERNAL_6eb2f92d_44_flash_fwd_hdim128_bf16_paged_softcap_sm80_cu_1f2e7571_31244cuda3std3__45__cpo3endE
	.align		8
        /*0010*/ 	.dword	_ZN80_INTERNAL_6eb2f92d_44_flash_fwd_hdim128_bf16_paged_softcap_sm80_cu_1f2e7571_31244cuda3std3__45__cpo6cbeginE
	.align		8
        /*0018*/ 	.dword	_ZN80_INTERNAL_6eb2f92d_44_flash_fwd_hdim128_bf16_paged_softcap_sm80_cu_1f2e7571_31244cuda3std3__45__cpo4cendE
	.align		8
        /*0020*/ 	.dword	_ZN80_INTERNAL_6eb2f92d_44_flash_fwd_hdim128_bf16_paged_softcap_sm80_cu_1f2e7571_31244cuda3std3__482_GLOBAL__N__6eb2f92d_44_flash_fwd_hdim128_bf16_paged_softcap_sm80_cu_1f2e7571_31246ignoreE
	.align		8
        /*0028*/ 	.dword	_ZN80_INTERNAL_6eb2f92d_44_flash_fwd_hdim128_bf16_paged_softcap_sm80_cu_1f2e7571_31244cuda3std3__419piecewise_constructE
	.align		8
        /*0030*/ 	.dword	_ZN80_INTERNAL_6eb2f92d_44_flash_fwd_hdim128_bf16_paged_softcap_sm80_cu_1f2e7571_31244cuda3std3__48in_placeE
	.align		8
        /*0038*/ 	.dword	_ZN80_INTERNAL_6eb2f92d_44_flash_fwd_hdim128_bf16_paged_softcap_sm80_cu_1f2e7571_31244cuda3std6ranges3__45__cpo4swapE
	.align		8
        /*0040*/ 	.dword	_ZN80_INTERNAL_6eb2f92d_44_flash_fwd_hdim128_bf16_paged_softcap_sm80_cu_1f2e7571_31244cuda3std6ranges3__45__cpo9iter_moveE
	.align		8
        /*0048*/ 	.dword	_ZN80_INTERNAL_6eb2f92d_44_flash_fwd_hdim128_bf16_paged_softcap_sm80_cu_1f2e7571_31244cute7productE
	.align		8
        /*0050*/ 	.dword	_ZN80_INTERNAL_6eb2f92d_44_flash_fwd_hdim128_bf16_paged_softcap_sm80_cu_1f2e7571_31244cute1_E


//--------------------- .text._ZN7cutlass13device_kernelIN5flash19enable_sm80_to_sm89INS1_16FlashAttnFwdSm80INS1_25CollectiveMainloopFwdSm80ILi8ELi1ELb1EN4cute5tupleIJNS5_1CILi128EEES8_S8_EEELi128ENS_10bfloat16_tEfNS_4arch4Sm80ELb0ELb0ELb1ELb0ELb1ELb0ELb1ELb0EEENS1_21CollectiveEpilogueFwdIS9_NS6_IJNS7_ILi1EEESF_SF_EEESA_SC_Li256ELb0ELb1ELb0ELb0EEENS1_19SingleTileSchedulerILb0ELb0ELb1ELi128EEEEEEEEEvNT_6ParamsE --------------------------
	.section	.text._ZN7cutlass13device_kernelIN5flash19enable_sm80_to_sm89INS1_16FlashAttnFwdSm80INS1_25CollectiveMainloopFwdSm80ILi8ELi1ELb1EN4cute5tupleIJNS5_1CILi128EEES8_S8_EEELi128ENS_10bfloat16_tEfNS_4arch4Sm80ELb0ELb0ELb1ELb0ELb1ELb0ELb1ELb0EEENS1_21CollectiveEpilogueFwdIS9_NS6_IJNS7_ILi1EEESF_SF_EEESA_SC_Li256ELb0ELb1ELb0ELb0EEENS1_19SingleTileSchedulerILb0ELb0ELb1ELi128EEEEEEEEEvNT_6ParamsE,"ax",@progbits
	.align	128
.text._ZN7cutlass13device_kernelIN5flash19enable_sm80_to_sm89INS1_16FlashAttnFwdSm80INS1_25CollectiveMainloopFwdSm80ILi8ELi1ELb1EN4cute5tupleIJNS5_1CILi128EEES8_S8_EEELi128ENS_10bfloat16_tEfNS_4arch4Sm80ELb0ELb0ELb1ELb0ELb1ELb0ELb1ELb0EEENS1_21CollectiveEpilogueFwdIS9_NS6_IJNS7_ILi1EEESF_SF_EEESA_SC_Li256ELb0ELb1ELb0ELb0EEENS1_19SingleTileSchedulerILb0ELb0ELb1ELi128EEEEEEEEEvNT_6ParamsE:
        .type           _ZN7cutlass13device_kernelIN5flash19enable_sm80_to_sm89INS1_16FlashAttnFwdSm80INS1_25CollectiveMainloopFwdSm80ILi8ELi1ELb1EN4cute5tupleIJNS5_1CILi128EEES8_S8_EEELi128ENS_10bfloat16_tEfNS_4arch4Sm80ELb0ELb0ELb1ELb0ELb1ELb0ELb1ELb0EEENS1_21CollectiveEpilogueFwdIS9_NS6_IJNS7_ILi1EEESF_SF_EEESA_SC_Li256ELb0ELb1ELb0ELb0EEENS1_19SingleTileSchedulerILb0ELb0ELb1ELi128EEEEEEEEEvNT_6ParamsE,@function
        .size           _ZN7cutlass13device_kernelIN5flash19enable_sm80_to_sm89INS1_16FlashAttnFwdSm80INS1_25CollectiveMainloopFwdSm80ILi8ELi1ELb1EN4cute5tupleIJNS5_1CILi128EEES8_S8_EEELi128ENS_10bfloat16_tEfNS_4arch4Sm80ELb0ELb0ELb1ELb0ELb1ELb0ELb1ELb0EEENS1_21CollectiveEpilogueFwdIS9_NS6_IJNS7_ILi1EEESF_SF_EEESA_SC_Li256ELb0ELb1ELb0ELb0EEENS1_19SingleTileSchedulerILb0ELb0ELb1ELi128EEEEEEEEEvNT_6ParamsE,(.L_x_18 - _ZN7cutlass13device_kernelIN5flash19enable_sm80_to_sm89INS1_16FlashAttnFwdSm80INS1_25CollectiveMainloopFwdSm80ILi8ELi1ELb1EN4cute5tupleIJNS5_1CILi128EEES8_S8_EEELi128ENS_10bfloat16_tEfNS_4arch4Sm80ELb0ELb0ELb1ELb0ELb1ELb0ELb1ELb0EEENS1_21CollectiveEpilogueFwdIS9_NS6_IJNS7_ILi1EEESF_SF_EEESA_SC_Li256ELb0ELb1ELb0ELb0EEENS1_19SingleTileSchedulerILb0ELb0ELb1ELi128EEEEEEEEEvNT_6ParamsE)
        .other          _ZN7cutlass13device_kernelIN5flash19enable_sm80_to_sm89INS1_16FlashAttnFwdSm80INS1_25CollectiveMainloopFwdSm80ILi8ELi1ELb1EN4cute5tupleIJNS5_1CILi128EEES8_S8_EEELi128ENS_10bfloat16_tEfNS_4arch4Sm80ELb0ELb0ELb1ELb0ELb1ELb0ELb1ELb0EEENS1_21CollectiveEpilogueFwdIS9_NS6_IJNS7_ILi1EEESF_SF_EEESA_SC_Li256ELb0ELb1ELb0ELb0EEENS1_19SingleTileSchedulerILb0ELb0ELb1ELi128EEEEEEEEEvNT_6ParamsE,@"STO_CUDA_ENTRY STV_DEFAULT"
_ZN7cutlass13device_kernelIN5flash19enable_sm80_to_sm89INS1_16FlashAttnFwdSm80INS1_25CollectiveMainloopFwdSm80ILi8ELi1ELb1EN4cute5tupleIJNS5_1CILi128EEES8_S8_EEELi128ENS_10bfloat16_tEfNS_4arch4Sm80ELb0ELb0ELb1ELb0ELb1ELb0ELb1ELb0EEENS1_21CollectiveEpilogueFwdIS9_NS6_IJNS7_ILi1EEESF_SF_EEESA_SC_Li256ELb0ELb1ELb0ELb0EEENS1_19SingleTileSchedulerILb0ELb0ELb1ELi128EEEEEEEEEvNT_6ParamsE:
[----:B------:R-:W-:Y:S01]  /*0000*/  LDC R1, c[0x0][0x28] ;  /* 0x00000a00ff017b82 */ /* 0x000fe20000000800 */
[----:B------:R-:W-:Y:S05]  /*0010*/  EXIT ;  /* 0x000000000000794d */ /* 0x000fea0003800000 */
.L_x_0:
[----:B------:R-:W-:-:S00]  /*0020*/  BRA `(.L_x_0) ;  /* 0xfffffffc00fc7947 */ /* 0x000fc0000383ffff */
[----:B------:R-:W-:-:S00]  /*0030*/  NOP ;  /* 0x0000000000007918 */ /* 0x000fc00000000000 */
        /* <DEDUP_REMOVED lines=12> */
.L_x_18:


//--------------------- .text._ZN7cutlass13device_kernelIN5flash19enable_sm80_to_sm89INS1_16FlashAttnFwdSm80INS1_25CollectiveMainloopFwdSm80ILi8ELi1ELb1EN4cute5tupleIJNS5_1CILi128EEES8_S8_EEELi128ENS_10bfloat16_tEfNS_4arch4Sm80ELb0ELb0ELb1ELb1ELb1ELb0ELb1ELb0EEENS1_21CollectiveEpilogueFwdIS9_NS6_IJNS7_ILi1EEESF_SF_EEESA_SC_Li256ELb1ELb1ELb0ELb0EEENS1_19SingleTileSchedulerILb1ELb0ELb1ELi128EEEEEEEEEvNT_6ParamsE --------------------------
	.section	.text._ZN7cutlass13device_kernelIN5flash19enable_sm80_to_sm89INS1_16FlashAttnFwdSm80INS1_25CollectiveMainloopFwdSm80ILi8ELi1ELb1EN4cute5tupleIJNS5_1CILi128EEES8_S8_EEELi128ENS_10bfloat16_tEfNS_4arch4Sm80ELb0ELb0ELb1ELb1ELb1ELb0ELb1ELb0EEENS1_21CollectiveEpilogueFwdIS9_NS6_IJNS7_ILi1EEESF_SF_EEESA_SC_Li256ELb1ELb1ELb0ELb0EEENS1_19SingleTileSchedulerILb1ELb0ELb1ELi128EEEEEEEEEvNT_6ParamsE,"ax",@progbits
	.align	128
.text._ZN7cutlass13device_kernelIN5flash19enable_sm80_to_sm89INS1_16FlashAttnFwdSm80INS1_25CollectiveMainloopFwdSm80ILi8ELi1ELb1EN4cute5tupleIJNS5_1CILi128EEES8_S8_EEELi128ENS_10bfloat16_tEfNS_4arch4Sm80ELb0ELb0ELb1ELb1ELb1ELb0ELb1ELb0EEENS1_21CollectiveEpilogueFwdIS9_NS6_IJNS7_ILi1EEESF_SF_EEESA_SC_Li256ELb1ELb1ELb0ELb0EEENS1_19SingleTileSchedulerILb1ELb0ELb1ELi128EEEEEEEEEvNT_6ParamsE:
        .type           _ZN7cutlass13device_kernelIN5flash19enable_sm80_to_sm89INS1_16FlashAttnFwdSm80INS1_25CollectiveMainloopFwdSm80ILi8ELi1ELb1EN4cute5tupleIJNS5_1CILi128EEES8_S8_EEELi128ENS_10bfloat16_tEfNS_4arch4Sm80ELb0ELb0ELb1ELb1ELb1ELb0ELb1ELb0EEENS1_21CollectiveEpilogueFwdIS9_NS6_IJNS7_ILi1EEESF_SF_EEESA_SC_Li256ELb1ELb1ELb0ELb0EEENS1_19SingleTileSchedulerILb1ELb0ELb1ELi128EEEEEEEEEvNT_6ParamsE,@function
        .size           _ZN7cutlass13device_kernelIN5flash19enable_sm80_to_sm89INS1_16FlashAttnFwdSm80INS1_25CollectiveMainloopFwdSm80ILi8ELi1ELb1EN4cute5tupleIJNS5_1CILi128EEES8_S8_EEELi128ENS_10bfloat16_tEfNS_4arch4Sm80ELb0ELb0ELb1ELb1ELb1ELb0ELb1ELb0EEENS1_21CollectiveEpilogueFwdIS9_NS6_IJNS7_ILi1EEESF_SF_EEESA_SC_Li256ELb1ELb1ELb0ELb0EEENS1_19SingleTileSchedulerILb1ELb0ELb1ELi128EEEEEEEEEvNT_6ParamsE,(.L_x_19 - _ZN7cutlass13device_kernelIN5flash19enable_sm80_to_sm89INS1_16FlashAttnFwdSm80INS1_25CollectiveMainloopFwdSm80ILi8ELi1ELb1EN4cute5tupleIJNS5_1CILi128EEES8_S8_EEELi128ENS_10bfloat16_tEfNS_4arch4Sm80ELb0ELb0ELb1ELb1ELb1ELb0ELb1ELb0EEENS1_21CollectiveEpilogueFwdIS9_NS6_IJNS7_ILi1EEESF_SF_EEESA_SC_Li256ELb1ELb1ELb0ELb0EEENS1_19SingleTileSchedulerILb1ELb0ELb1ELi128EEEEEEEEEvNT_6ParamsE)
        .other          _ZN7cutlass13device_kernelIN5flash19enable_sm80_to_sm89INS1_16FlashAttnFwdSm80INS1_25CollectiveMainloopFwdSm80ILi8ELi1ELb1EN4cute5tupleIJNS5_1CILi128EEES8_S8_EEELi128ENS_10bfloat16_tEfNS_4arch4Sm80ELb0ELb0ELb1ELb1ELb1ELb0ELb1ELb0EEENS1_21CollectiveEpilogueFwdIS9_NS6_IJNS7_ILi1EEESF_SF_EEESA_SC_Li256ELb1ELb1ELb0ELb0EEENS1_19SingleTileSchedulerILb1ELb0ELb1ELi128EEEEEEEEEvNT_6ParamsE,@"STO_CUDA_ENTRY STV_DEFAULT"
_ZN7cutlass13device_kernelIN5flash19enable_sm80_to_sm89INS1_16FlashAttnFwdSm80INS1_25CollectiveMainloopFwdSm80ILi8ELi1ELb1EN4cute5tupleIJNS5_1CILi128EEES8_S8_EEELi128ENS_10bfloat16_tEfNS_4arch4Sm80ELb0ELb0ELb1ELb1ELb1ELb0ELb1ELb0EEENS1_21CollectiveEpilogueFwdIS9_NS6_IJNS7_ILi1EEESF_SF_EEESA_SC_Li256ELb1ELb1ELb0ELb0EEENS1_19SingleTileSchedulerILb1ELb0ELb1ELi128EEEEEEEEEvNT_6ParamsE:
[----:B------:R-:W-:Y:S01]  /*0000*/  LDC R1, c[0x0][0x28] ;  /* 0x00000a00ff017b82 */ /* 0x000fe20000000800 */
[----:B------:R-:W-:Y:S05]  /*0010*/  EXIT ;  /* 0x000000000000794d */ /* 0x000fea0003800000 */
.L_x_1:
        /* <DEDUP_REMOVED lines=14> */
.L_x_19:


//--------------------- .text._ZN7cutlass13device_kernelIN5flash19enable_sm80_to_sm89INS1_16FlashAttnFwdSm80INS1_25CollectiveMainloopFwdSm80ILi8ELi1ELb1EN4cute5tupleIJNS5_1CILi128EEES8_S8_EEELi128ENS_10bfloat16_tEfNS_4arch4Sm80ELb0ELb0ELb1ELb1ELb1ELb1ELb1ELb0EEENS1_21CollectiveEpilogueFwdIS9_NS6_IJNS7_ILi1EEESF_SF_EEESA_SC_Li256ELb1ELb1ELb0ELb0EEENS1_19SingleTileSchedulerILb1ELb0ELb1ELi128EEEEEEEEEvNT_6ParamsE --------------------------
	.section	.text._ZN7cutlass13device_kernelIN5flash19enable_sm80_to_sm89INS1_16FlashAttnFwdSm80INS1_25CollectiveMainloopFwdSm80ILi8ELi1ELb1EN4cute5tupleIJNS5_1CILi128EEES8_S8_EEELi128ENS_10bfloat16_tEfNS_4arch4Sm80ELb0ELb0ELb1ELb1ELb1ELb1ELb1ELb0EEENS1_21CollectiveEpilogueFwdIS9_NS6_IJNS7_ILi1EEESF_SF_EEESA_SC_Li256ELb1ELb1ELb0ELb0EEENS1_19SingleTileSchedulerILb1ELb0ELb1ELi128EEEEEEEEEvNT_6ParamsE,"ax",@progbits
	.align	128
.text._ZN7cutlass13device_kernelIN5flash19enable_sm80_to_sm89INS1_16FlashAttnFwdSm80INS1_25CollectiveMainloopFwdSm80ILi8ELi1ELb1EN4cute5tupleIJNS5_1CILi128EEES8_S8_EEELi128ENS_10bfloat16_tEfNS_4arch4Sm80ELb0ELb0ELb1ELb1ELb1ELb1ELb1ELb0EEENS1_21CollectiveEpilogueFwdIS9_NS6_IJNS7_ILi1EEESF_SF_EEESA_SC_Li256ELb1ELb1ELb0ELb0EEENS1_19SingleTileSchedulerILb1ELb0ELb1ELi128EEEEEEEEEvNT_6ParamsE:
        .type           _ZN7cutlass13device_kernelIN5flash19enable_sm80_to_sm89INS1_16FlashAttnFwdSm80INS1_25CollectiveMainloopFwdSm80ILi8ELi1ELb1EN4cute5tupleIJNS5_1CILi128EEES8_S8_EEELi128ENS_10bfloat16_tEfNS_4arch4Sm80ELb0ELb0ELb1ELb1ELb1ELb1ELb1ELb0EEENS1_21CollectiveEpilogueFwdIS9_NS6_IJNS7_ILi1EEESF_SF_EEESA_SC_Li256ELb1ELb1ELb0ELb0EEENS1_19SingleTileSchedulerILb1ELb0ELb1ELi128EEEEEEEEEvNT_6ParamsE,@function
        .size           _ZN7cutlass13device_kernelIN5flash19enable_sm80_to_sm89INS1_16FlashAttnFwdSm80INS1_25CollectiveMainloopFwdSm80ILi8ELi1ELb1EN4cute5tupleIJNS5_1CILi128EEES8_S8_EEELi128ENS_10bfloat16_tEfNS_4arch4Sm80ELb0ELb0ELb1ELb1ELb1ELb1ELb1ELb0EEENS1_21CollectiveEpilogueFwdIS9_NS6_IJNS7_ILi1EEESF_SF_EEESA_SC_Li256ELb1ELb1ELb0ELb0EEENS1_19SingleTileSchedulerILb1ELb0ELb1ELi128EEEEEEEEEvNT_6ParamsE,(.L_x_20 - _ZN7cutlass13device_kernelIN5flash19enable_sm80_to_sm89INS1_16FlashAttnFwdSm80INS1_25CollectiveMainloopFwdSm80ILi8ELi1ELb1EN4cute5tupleIJNS5_1CILi128EEES8_S8_EEELi128ENS_10bfloat16_tEfNS_4arch4Sm80ELb0ELb0ELb1ELb1ELb1ELb1ELb1ELb0EEENS1_21CollectiveEpilogueFwdIS9_NS6_IJNS7_ILi1EEESF_SF_EEESA_SC_Li256ELb1ELb1ELb0ELb0EEENS1_19SingleTileSchedulerILb1ELb0ELb1ELi128EEEEEEEEEvNT_6ParamsE)
        .other          _ZN7cutlass13device_kernelIN5flash19enable_sm80_to_sm89INS1_16FlashAttnFwdSm80INS1_25CollectiveMainloopFwdSm80ILi8ELi1ELb1EN4cute5tupleIJNS5_1CILi128EEES8_S8_EEELi128ENS_10bfloat16_tEfNS_4arch4Sm80ELb0ELb0ELb1ELb1ELb1ELb1ELb1ELb0EEENS1_21CollectiveEpilogueFwdIS9_NS6_IJNS7_ILi1EEESF_SF_EEESA_SC_Li256ELb1ELb1ELb0ELb0EEENS1_19SingleTileSchedulerILb1ELb0ELb1ELi128EEEEEEEEEvNT_6ParamsE,@"STO_CUDA_ENTRY STV_DEFAULT"
_ZN7cutlass13device_kernelIN5flash19enable_sm80_to_sm89INS1_16FlashAttnFwdSm80INS1_25CollectiveMainloopFwdSm80ILi8ELi1ELb1EN4cute5tupleIJNS5_1CILi128EEES8_S8_EEELi128ENS_10bfloat16_tEfNS_4arch4Sm80ELb0ELb0ELb1ELb1ELb1ELb1ELb1ELb0EEENS1_21CollectiveEpilogueFwdIS9_NS6_IJNS7_ILi1EEESF_SF_EEESA_SC_Li256ELb1ELb1ELb0ELb0EEENS1_19SingleTileSchedulerILb1ELb0ELb1ELi128EEEEEEEEEvNT_6ParamsE:
[----:B------:R-:W-:Y:S01]  /*0000*/  LDC R1, c[0x0][0x28] ;  /* 0x00000a00ff017b82 */ /* 0x000fe20000000800 */
[----:B------:R-:W-:Y:S05]  /*0010*/  EXIT ;  /* 0x000000000000794d */ /* 0x000fea0003800000 */
.L_x_2:
        /* <DEDUP_REMOVED lines=14> */
.L_x_20:


//--------------------- .text._ZN7cutlass13device_kernelIN5flash19enable_sm80_to_sm89INS1_16FlashAttnFwdSm80INS1_25CollectiveMainloopFwdSm80ILi8ELi1ELb1EN4cute5tupleIJNS5_1CILi128EEENS7_ILi96EEES8_EEELi128ENS_10bfloat16_tEfNS_4arch4Sm80ELb0ELb1ELb1ELb0ELb1ELb0ELb1ELb0EEENS1_21CollectiveEpilogueFwdINS6_IJS8_S8_S9_EEENS6_IJNS7_ILi1EEESH_SH_EEESB_SD_Li256ELb0ELb1ELb0ELb0EEENS1_19SingleTileSchedulerILb0ELb0ELb1ELi128EEEEEEEEEvNT_6ParamsE --------------------------
	.section	.text._ZN7cutlass13device_kernelIN5flash19enable_sm80_to_sm89INS1_16FlashAttnFwdSm80INS1_25CollectiveMainloopFwdSm80ILi8ELi1ELb1EN4cute5tupleIJNS5_1CILi128EEENS7_ILi96EEES8_EEELi128ENS_10bfloat16_tEfNS_4arch4Sm80ELb0ELb1ELb1ELb0ELb1ELb0ELb1ELb0EEENS1_21CollectiveEpilogueFwdINS6_IJS8_S8_S9_EEENS6_IJNS7_ILi1EEESH_SH_EEESB_SD_Li256ELb0ELb1ELb0ELb0EEENS1_19SingleTileSchedulerILb0ELb0ELb1ELi128EEEEEEEEEvNT_6ParamsE,"ax",@progbits
	.align	128
.text._ZN7cutlass13device_kernelIN5flash19enable_sm80_to_sm89INS1_16FlashAttnFwdSm80INS1_25CollectiveMainloopFwdSm80ILi8ELi1ELb1EN4cute5tupleIJNS5_1CILi128EEENS7_ILi96EEES8_EEELi128ENS_10bfloat16_tEfNS_4arch4Sm80ELb0ELb1ELb1ELb0ELb1ELb0ELb1ELb0EEENS1_21CollectiveEpilogueFwdINS6_IJS8_S8_S9_EEENS6_IJNS7_ILi1EEESH_SH_EEESB_SD_Li256ELb0ELb1ELb0ELb0EEENS1_19SingleTileSchedulerILb0ELb0ELb1ELi128EEEEEEEEEvNT_6ParamsE:
        .type           _ZN7cutlass13device_kernelIN5flash19enable_sm80_to_sm89INS1_16FlashAttnFwdSm80INS1_25CollectiveMainloopFwdSm80ILi8ELi1ELb1EN4cute5tupleIJNS5_1CILi128EEENS7_ILi96EEES8_EEELi128ENS_10bfloat16_tEfNS_4arch4Sm80ELb0ELb1ELb1ELb0ELb1ELb0ELb1ELb0EEENS1_21CollectiveEpilogueFwdINS6_IJS8_S8_S9_EEENS6_IJNS7_ILi1EEESH_SH_EEESB_SD_Li256ELb0ELb1ELb0ELb0EEENS1_19SingleTileSchedulerILb0ELb0ELb1ELi128EEEEEEEEEvNT_6ParamsE,@function
        .size           _ZN7cutlass13device_kernelIN5flash19enable_sm80_to_sm89INS1_16FlashAttnFwdSm80INS1_25CollectiveMainloopFwdSm80ILi8ELi1ELb1EN4cute5tupleIJNS5_1CILi128EEENS7_ILi96EEES8_EEELi128ENS_10bfloat16_tEfNS_4arch4Sm80ELb0ELb1ELb1ELb0ELb1ELb0ELb1ELb0EEENS1_21CollectiveEpilogueFwdINS6_IJS8_S8_S9_EEENS6_IJNS7_ILi1EEESH_SH_EEESB_SD_Li256ELb0ELb1ELb0ELb0EEENS1_19SingleTileSchedulerILb0ELb0ELb1ELi128EEEEEEEEEvNT_6ParamsE,(.L_x_21 - _ZN7cutlass13device_kernelIN5flash19enable_sm80_to_sm89INS1_16FlashAttnFwdSm80INS1_25CollectiveMainloopFwdSm80ILi8ELi1ELb1EN4cute5tupleIJNS5_1CILi128EEENS7_ILi96EEES8_EEELi128ENS_10bfloat16_tEfNS_4arch4Sm80ELb0ELb1ELb1ELb0ELb1ELb0ELb1ELb0EEENS1_21CollectiveEpilogueFwdINS6_IJS8_S8_S9_EEENS6_IJNS7_ILi1EEESH_SH_EEESB_SD_Li256ELb0ELb1ELb0ELb0EEENS1_19SingleTileSchedulerILb0ELb0ELb1ELi128EEEEEEEEEvNT_6ParamsE)
        .other          _ZN7cutlass13device_kernelIN5flash19enable_sm80_to_sm89INS1_16FlashAttnFwdSm80INS1_25CollectiveMainloopFwdSm80ILi8ELi1ELb1EN4cute5tupleIJNS5_1CILi128EEENS7_ILi96EEES8_EEELi128ENS_10bfloat16_tEfNS_4arch4Sm80ELb0ELb1ELb1ELb0ELb1ELb0ELb1ELb0EEENS1_21CollectiveEpilogueFwdINS6_IJS8_S8_S9_EEENS6_IJNS7_ILi1EEESH_SH_EEESB_SD_Li256ELb0ELb1ELb0ELb0EEENS1_19SingleTileSchedulerILb0ELb0ELb1ELi128EEEEEEEEEvNT_6ParamsE,@"STO_CUDA_ENTRY STV_DEFAULT"
_ZN7cutlass13device_kernelIN5flash19enable_sm80_to_sm89INS1_16FlashAttnFwdSm80INS1_25CollectiveMainloopFwdSm80ILi8ELi1ELb1EN4cute5tupleIJNS5_1CILi128EEENS7_ILi96EEES8_EEELi128ENS_10bfloat16_tEfNS_4arch4Sm80ELb0ELb1ELb1ELb0ELb1ELb0ELb1ELb0EEENS1_21CollectiveEpilogueFwdINS6_IJS8_S8_S9_EEENS6_IJNS7_ILi1EEESH_SH_EEESB_SD_Li256ELb0ELb1ELb0ELb0EEENS1_19SingleTileSchedulerILb0ELb0ELb1ELi128EEEEEEEEEvNT_6ParamsE:
[----:B------:R-:W-:Y:S01]  /*0000*/  LDC R1, c[0x0][0x28] ;  /* 0x00000a00ff017b82 */ /* 0x000fe20000000800 */
[----:B------:R-:W-:Y:S05]  /*0010*/  EXIT ;  /* 0x000000000000794d */ /* 0x000fea0003800000 */
.L_x_3:
        /* <DEDUP_REMOVED lines=14> */
.L_x_21:


//--------------------- .text._ZN7cutlass13device_kernelIN5flash19enable_sm80_to_sm89INS1_16FlashAttnFwdSm80INS1_25CollectiveMainloopFwdSm80ILi8ELi1ELb1EN4cute5tupleIJNS5_1CILi128EEENS7_ILi96EEES8_EEELi128ENS_10bfloat16_tEfNS_4arch4Sm80ELb0ELb1ELb1ELb1ELb1ELb0ELb1ELb0EEENS1_21CollectiveEpilogueFwdINS6_IJS8_S8_S9_EEENS6_IJNS7_ILi1EEESH_SH_EEESB_SD_Li256ELb1ELb1ELb0ELb0EEENS1_19SingleTileSchedulerILb1ELb0ELb1ELi128EEEEEEEEEvNT_6ParamsE --------------------------
	.section	.text._ZN7cutlass13device_kernelIN5flash19enable_sm80_to_sm89INS1_16FlashAttnFwdSm80INS1_25CollectiveMainloopFwdSm80ILi8ELi1ELb1EN4cute5tupleIJNS5_1CILi128EEENS7_ILi96EEES8_EEELi128ENS_10bfloat16_tEfNS_4arch4Sm80ELb0ELb1ELb1ELb1ELb1ELb0ELb1ELb0EEENS1_21CollectiveEpilogueFwdINS6_IJS8_S8_S9_EEENS6_IJNS7_ILi1EEESH_SH_EEESB_SD_Li256ELb1ELb1ELb0ELb0EEENS1_19SingleTileSchedulerILb1ELb0ELb1ELi128EEEEEEEEEvNT_6ParamsE,"ax",@progbits
	.align	128
.text._ZN7cutlass13device_kernelIN5flash19enable_sm80_to_sm89INS1_16FlashAttnFwdSm80INS1_25CollectiveMainloopFwdSm80ILi8ELi1ELb1EN4cute5tupleIJNS5_1CILi128EEENS7_ILi96EEES8_EEELi128ENS_10bfloat16_tEfNS_4arch4Sm80ELb0ELb1ELb1ELb1ELb1ELb0ELb1ELb0EEENS1_21CollectiveEpilogueFwdINS6_IJS8_S8_S9_EEENS6_IJNS7_ILi1EEESH_SH_EEESB_SD_Li256ELb1ELb1ELb0ELb0EEENS1_19SingleTileSchedulerILb1ELb0ELb1ELi128EEEEEEEEEvNT_6ParamsE:
        .type           _ZN7cutlass13device_kernelIN5flash19enable_sm80_to_sm89INS1_16FlashAttnFwdSm80INS1_25CollectiveMainloopFwdSm80ILi8ELi1ELb1EN4cute5tupleIJNS5_1CILi128EEENS7_ILi96EEES8_EEELi128ENS_10bfloat16_tEfNS_4arch4Sm80ELb0ELb1ELb1ELb1ELb1ELb0ELb1ELb0EEENS1_21CollectiveEpilogueFwdINS6_IJS8_S8_S9_EEENS6_IJNS7_ILi1EEESH_SH_EEESB_SD_Li256ELb1ELb1ELb0ELb0EEENS1_19SingleTileSchedulerILb1ELb0ELb1ELi128EEEEEEEEEvNT_6ParamsE,@function
        .size           _ZN7cutlass13device_kernelIN5flash19enable_sm80_to_sm89INS1_16FlashAttnFwdSm80INS1_25CollectiveMainloopFwdSm80ILi8ELi1ELb1EN4cute5tupleIJNS5_1CILi128EEENS7_ILi96EEES8_EEELi128ENS_10bfloat16_tEfNS_4arch4Sm80ELb0ELb1ELb1ELb1ELb1ELb0ELb1ELb0EEENS1_21CollectiveEpilogueFwdINS6_IJS8_S8_S9_EEENS6_IJNS7_ILi1EEESH_SH_EEESB_SD_Li256ELb1ELb1ELb0ELb0EEENS1_19SingleTileSchedulerILb1ELb0ELb1ELi128EEEEEEEEEvNT_6ParamsE,(.L_x_22 - _ZN7cutlass13device_kernelIN5flash19enable_sm80_to_sm89INS1_16FlashAttnFwdSm80INS1_25CollectiveMainloopFwdSm80ILi8ELi1ELb1EN4cute5tupleIJNS5_1CILi128EEENS7_ILi96EEES8_EEELi128ENS_10bfloat16_tEfNS_4arch4Sm80ELb0ELb1ELb1ELb1ELb1ELb0ELb1ELb0EEENS1_21CollectiveEpilogueFwdINS6_IJS8_S8_S9_EEENS6_IJNS7_ILi1EEESH_SH_EEESB_SD_Li256ELb1ELb1ELb0ELb0EEENS1_19SingleTileSchedulerILb1ELb0ELb1ELi128EEEEEEEEEvNT_6ParamsE)
        .other          _ZN7cutlass13device_kernelIN5flash19enable_sm80_to_sm89INS1_16FlashAttnFwdSm80INS1_25CollectiveMainloopFwdSm80ILi8ELi1ELb1EN4cute5tupleIJNS5_1CILi128EEENS7_ILi96EEES8_EEELi128ENS_10bfloat16_tEfNS_4arch4Sm80ELb0ELb1ELb1ELb1ELb1ELb0ELb1ELb0EEENS1_21CollectiveEpilogueFwdINS6_IJS8_S8_S9_EEENS6_IJNS7_ILi1EEESH_SH_EEESB_SD_Li256ELb1ELb1ELb0ELb0EEENS1_19SingleTileSchedulerILb1ELb0ELb1ELi128EEEEEEEEEvNT_6ParamsE,@"STO_CUDA_ENTRY STV_DEFAULT"
_ZN7cutlass13device_kernelIN5flash19enable_sm80_to_sm89INS1_16FlashAttnFwdSm80INS1_25CollectiveMainloopFwdSm80ILi8ELi1ELb1EN4cute5tupleIJNS5_1CILi128EEENS7_ILi96EEES8_EEELi128ENS_10bfloat16_tEfNS_4arch4Sm80ELb0ELb1ELb1ELb1ELb1ELb0ELb1ELb0EEENS1_21CollectiveEpilogueFwdINS6_IJS8_S8_S9_EEENS6_IJNS7_ILi1EEESH_SH_EEESB_SD_Li256ELb1ELb1ELb0ELb0EEENS1_19SingleTileSchedulerILb1ELb0ELb1ELi128EEEEEEEEEvNT_6ParamsE:
[----:B------:R-:W-:Y:S01]  /*0000*/  LDC R1, c[0x0][0x28] ;  /* 0x00000a00ff017b82 */ /* 0x000fe20000000800 */
[----:B------:R-:W-:Y:S05]  /*0010*/  EXIT ;  /* 0x000000000000794d */ /* 0x000fea0003800000 */
.L_x_4:
        /* <DEDUP_REMOVED lines=14> */
.L_x_22:


//--------------------- .text._ZN7cutlass13device_kernelIN5flash19enable_sm80_to_sm89INS1_16FlashAttnFwdSm80INS1_25CollectiveMainloopFwdSm80ILi8ELi1ELb1EN4cute5tupleIJNS5_1CILi128EEENS7_ILi96EEES8_EEELi128ENS_10bfloat16_tEfNS_4arch4Sm80ELb0ELb1ELb1ELb1ELb1ELb1ELb1ELb0EEENS1_21CollectiveEpilogueFwdINS6_IJS8_S8_S9_EEENS6_IJNS7_ILi1EEESH_SH_EEESB_SD_Li256ELb1ELb1ELb0ELb0EEENS1_19SingleTileSchedulerILb1ELb0ELb1ELi128EEEEEEEEEvNT_6ParamsE --------------------------
	.section	.text._ZN7cutlass13device_kernelIN5flash19enable_sm80_to_sm89INS1_16FlashAttnFwdSm80INS1_25CollectiveMainloopFwdSm80ILi8ELi1ELb1EN4cute5tupleIJNS5_1CILi128EEENS7_ILi96EEES8_EEELi128ENS_10bfloat16_tEfNS_4arch4Sm80ELb0ELb1ELb1ELb1ELb1ELb1ELb1ELb0EEENS1_21CollectiveEpilogueFwdINS6_IJS8_S8_S9_EEENS6_IJNS7_ILi1EEESH_SH_EEESB_SD_Li256ELb1ELb1ELb0ELb0EEENS1_19SingleTileSchedulerILb1ELb0ELb1ELi128EEEEEEEEEvNT_6ParamsE,"ax",@progbits
	.align	128
.text._ZN7cutlass13device_kernelIN5flash19enable_sm80_to_sm89INS1_16FlashAttnFwdSm80INS1_25CollectiveMainloopFwdSm80ILi8ELi1ELb1EN4cute5tupleIJNS5_1CILi128EEENS7_ILi96EEES8_EEELi128ENS_10bfloat16_tEfNS_4arch4Sm80ELb0ELb1ELb1ELb1ELb1ELb1ELb1ELb0EEENS1_21CollectiveEpilogueFwdINS6_IJS8_S8_S9_EEENS6_IJNS7_ILi1EEESH_SH_EEESB_SD_Li256ELb1ELb1ELb0ELb0EEENS1_19SingleTileSchedulerILb1ELb0ELb1ELi128EEEEEEEEEvNT_6ParamsE:
        .type           _ZN7cutlass13device_kernelIN5flash19enable_sm80_to_sm89INS1_16FlashAttnFwdSm80INS1_25CollectiveMainloopFwdSm80ILi8ELi1ELb1EN4cute5tupleIJNS5_1CILi128EEENS7_ILi96EEES8_EEELi128ENS_10bfloat16_tEfNS_4arch4Sm80ELb0ELb1ELb1ELb1ELb1ELb1ELb1ELb0EEENS1_21CollectiveEpilogueFwdINS6_IJS8_S8_S9_EEENS6_IJNS7_ILi1EEESH_SH_EEESB_SD_Li256ELb1ELb1ELb0ELb0EEENS1_19SingleTileSchedulerILb1ELb0ELb1ELi128EEEEEEEEEvNT_6ParamsE,@function
        .size           _ZN7cutlass13device_kernelIN5flash19enable_sm80_to_sm89INS1_16FlashAttnFwdSm80INS1_25CollectiveMainloopFwdSm80ILi8ELi1ELb1EN4cute5tupleIJNS5_1CILi128EEENS7_ILi96EEES8_EEELi128ENS_10bfloat16_tEfNS_4arch4Sm80ELb0ELb1ELb1ELb1ELb1ELb1ELb1ELb0EEENS1_21CollectiveEpilogueFwdINS6_IJS8_S8_S9_EEENS6_IJNS7_ILi1EEESH_SH_EEESB_SD_Li256ELb1ELb1ELb0ELb0EEENS1_19SingleTileSchedulerILb1ELb0ELb1ELi128EEEEEEEEEvNT_6ParamsE,(.L_x_23 - _ZN7cutlass13device_kernelIN5flash19enable_sm80_to_sm89INS1_16FlashAttnFwdSm80INS1_25CollectiveMainloopFwdSm80ILi8ELi1ELb1EN4cute5tupleIJNS5_1CILi128EEENS7_ILi96EEES8_EEELi128ENS_10bfloat16_tEfNS_4arch4Sm80ELb0ELb1ELb1ELb1ELb1ELb1ELb1ELb0EEENS1_21CollectiveEpilogueFwdINS6_IJS8_S8_S9_EEENS6_IJNS7_ILi1EEESH_SH_EEESB_SD_Li256ELb1ELb1ELb0ELb0EEENS1_19SingleTileSchedulerILb1ELb0ELb1ELi128EEEEEEEEEvNT_6ParamsE)
        .other          _ZN7cutlass13device_kernelIN5flash19enable_sm80_to_sm89INS1_16FlashAttnFwdSm80INS1_25CollectiveMainloopFwdSm80ILi8ELi1ELb1EN4cute5tupleIJNS5_1CILi128EEENS7_ILi96EEES8_EEELi128ENS_10bfloat16_tEfNS_4arch4Sm80ELb0ELb1ELb1ELb1ELb1ELb1ELb1ELb0EEENS1_21CollectiveEpilogueFwdINS6_IJS8_S8_S9_EEENS6_IJNS7_ILi1EEESH_SH_EEESB_SD_Li256ELb1ELb1ELb0ELb0EEENS1_19SingleTileSchedulerILb1ELb0ELb1ELi128EEEEEEEEEvNT_6ParamsE,@"STO_CUDA_ENTRY STV_DEFAULT"
_ZN7cutlass13device_kernelIN5flash19enable_sm80_to_sm89INS1_16FlashAttnFwdSm80INS1_25CollectiveMainloopFwdSm80ILi8ELi1ELb1EN4cute5tupleIJNS5_1CILi128EEENS7_ILi96EEES8_EEELi128ENS_10bfloat16_tEfNS_4arch4Sm80ELb0ELb1ELb1ELb1ELb1ELb1ELb1ELb0EEENS1_21CollectiveEpilogueFwdINS6_IJS8_S8_S9_EEENS6_IJNS7_ILi1EEESH_SH_EEESB_SD_Li256ELb1ELb1ELb0ELb0EEENS1_19SingleTileSchedulerILb1ELb0ELb1ELi128EEEEEEEEEvNT_6ParamsE:
[----:B------:R-:W-:Y:S01]  /*0000*/  LDC R1, c[0x0][0x28] ;  /* 0x00000a00ff017b82 */ /* 0x000fe20000000800 */
[----:B------:R-:W-:Y:S05]  /*0010*/  EXIT ;  /* 0x000000000000794d */ /* 0x000fea0003800000 */
.L_x_5:
        /* <DEDUP_REMOVED lines=14> */
.L_x_23:


//--------------------- .text._ZN7cutlass13device_kernelIN5flash19enable_sm80_to_sm89INS1_16FlashAttnFwdSm80INS1_25CollectiveMainloopFwdSm80ILi8ELi1ELb1EN4cute5tupleIJNS5_1CILi128EEES8_S8_EEELi128ENS_10bfloat16_tEfNS_4arch4Sm80ELb1ELb0ELb1ELb0ELb1ELb0ELb1ELb0EEENS1_21CollectiveEpilogueFwdIS9_NS6_IJNS7_ILi1EEESF_SF_EEESA_SC_Li256ELb0ELb1ELb0ELb0EEENS1_30DynamicPersistentTileSchedulerILi256ELi256ELb0ELb1ELb0EEEEEEEEEvNT_6ParamsE --------------------------
	.section	.text._ZN7cutlass13device_kernelIN5flash19enable_sm80_to_sm89INS1_16FlashAttnFwdSm80INS1_25CollectiveMainloopFwdSm80ILi8ELi1ELb1EN4cute5tupleIJNS5_1CILi128EEES8_S8_EEELi128ENS_10bfloat16_tEfNS_4arch4Sm80ELb1ELb0ELb1ELb0ELb1ELb0ELb1ELb0EEENS1_21CollectiveEpilogueFwdIS9_NS6_IJNS7_ILi1EEESF_SF_EEESA_SC_Li256ELb0ELb1ELb0ELb0EEENS1_30DynamicPersistentTileSchedulerILi256ELi256ELb0ELb1ELb0EEEEEEEEEvNT_6ParamsE,"ax",@progbits
	.align	128
.text._ZN7cutlass13device_kernelIN5flash19enable_sm80_to_sm89INS1_16FlashAttnFwdSm80INS1_25CollectiveMainloopFwdSm80ILi8ELi1ELb1EN4cute5tupleIJNS5_1CILi128EEES8_S8_EEELi128ENS_10bfloat16_tEfNS_4arch4Sm80ELb1ELb0ELb1ELb0ELb1ELb0ELb1ELb0EEENS1_21CollectiveEpilogueFwdIS9_NS6_IJNS7_ILi1EEESF_SF_EEESA_SC_Li256ELb0ELb1ELb0ELb0EEENS1_30DynamicPersistentTileSchedulerILi256ELi256ELb0ELb1ELb0EEEEEEEEEvNT_6ParamsE:
        .type           _ZN7cutlass13device_kernelIN5flash19enable_sm80_to_sm89INS1_16FlashAttnFwdSm80INS1_25CollectiveMainloopFwdSm80ILi8ELi1ELb1EN4cute5tupleIJNS5_1CILi128EEES8_S8_EEELi128ENS_10bfloat16_tEfNS_4arch4Sm80ELb1ELb0ELb1ELb0ELb1ELb0ELb1ELb0EEENS1_21CollectiveEpilogueFwdIS9_NS6_IJNS7_ILi1EEESF_SF_EEESA_SC_Li256ELb0ELb1ELb0ELb0EEENS1_30DynamicPersistentTileSchedulerILi256ELi256ELb0ELb1ELb0EEEEEEEEEvNT_6ParamsE,@function
        .size           _ZN7cutlass13device_kernelIN5flash19enable_sm80_to_sm89INS1_16FlashAttnFwdSm80INS1_25CollectiveMainloopFwdSm80ILi8ELi1ELb1EN4cute5tupleIJNS5_1CILi128EEES8_S8_EEELi128ENS_10bfloat16_tEfNS_4arch4Sm80ELb1ELb0ELb1ELb0ELb1ELb0ELb1ELb0EEENS1_21CollectiveEpilogueFwdIS9_NS6_IJNS7_ILi1EEESF_SF_EEESA_SC_Li256ELb0ELb1ELb0ELb0EEENS1_30DynamicPersistentTileSchedulerILi256ELi256ELb0ELb1ELb0EEEEEEEEEvNT_6ParamsE,(.L_x_24 - _ZN7cutlass13device_kernelIN5flash19enable_sm80_to_sm89INS1_16FlashAttnFwdSm80INS1_25CollectiveMainloopFwdSm80ILi8ELi1ELb1EN4cute5tupleIJNS5_1CILi128EEES8_S8_EEELi128ENS_10bfloat16_tEfNS_4arch4Sm80ELb1ELb0ELb1ELb0ELb1ELb0ELb1ELb0EEENS1_21CollectiveEpilogueFwdIS9_NS6_IJNS7_ILi1EEESF_SF_EEESA_SC_Li256ELb0ELb1ELb0ELb0EEENS1_30DynamicPersistentTileSchedulerILi256ELi256ELb0ELb1ELb0EEEEEEEEEvNT_6ParamsE)
        .other          _ZN7cutlass13device_kernelIN5flash19enable_sm80_to_sm89INS1_16FlashAttnFwdSm80INS1_25CollectiveMainloopFwdSm80ILi8ELi1ELb1EN4cute5tupleIJNS5_1CILi128EEES8_S8_EEELi128ENS_10bfloat16_tEfNS_4arch4Sm80ELb1ELb0ELb1ELb0ELb1ELb0ELb1ELb0EEENS1_21CollectiveEpilogueFwdIS9_NS6_IJNS7_ILi1EEESF_SF_EEESA_SC_Li256ELb0ELb1ELb0ELb0EEENS1_30DynamicPersistentTileSchedulerILi256ELi256ELb0ELb1ELb0EEEEEEEEEvNT_6ParamsE,@"STO_CUDA_ENTRY STV_DEFAULT"
_ZN7cutlass13device_kernelIN5flash19enable_sm80_to_sm89INS1_16FlashAttnFwdSm80INS1_25CollectiveMainloopFwdSm80ILi8ELi1ELb1EN4cute5tupleIJNS5_1CILi128EEES8_S8_EEELi128ENS_10bfloat16_tEfNS_4arch4Sm80ELb1ELb0ELb1ELb0ELb1ELb0ELb1ELb0EEENS1_21CollectiveEpilogueFwdIS9_NS6_IJNS7_ILi1EEESF_SF_EEESA_SC_Li256ELb0ELb1ELb0ELb0EEENS1_30DynamicPersistentTileSchedulerILi256ELi256ELb0ELb1ELb0EEEEEEEEEvNT_6ParamsE:
[----:B------:R-:W-:Y:S01]  /*0000*/  LDC R1, c[0x0][0x28] ;  /* 0x00000a00ff017b82 */ /* 0x000fe20000000800 */
[----:B------:R-:W-:Y:S05]  /*0010*/  EXIT ;  /* 0x000000000000794d */ /* 0x000fea0003800000 */
.L_x_6:
        /* <DEDUP_REMOVED lines=14> */
.L_x_24:


//--------------------- .text._ZN7cutlass13device_kernelIN5flash19enable_sm80_to_sm89INS1_16FlashAttnFwdSm80INS1_25CollectiveMainloopFwdSm80ILi8ELi1ELb1EN4cute5tupleIJNS5_1CILi128EEES8_S8_EEELi128ENS_10bfloat16_tEfNS_4arch4Sm80ELb1ELb0ELb1ELb1ELb1ELb0ELb1ELb0EEENS1_21CollectiveEpilogueFwdIS9_NS6_IJNS7_ILi1EEESF_SF_EEESA_SC_Li256ELb1ELb1ELb0ELb0EEENS1_19SingleTileSchedulerILb1ELb0ELb1ELi128EEEEEEEEEvNT_6ParamsE --------------------------
	.section	.text._ZN7cutlass13device_kernelIN5flash19enable_sm80_to_sm89INS1_16FlashAttnFwdSm80INS1_25CollectiveMainloopFwdSm80ILi8ELi1ELb1EN4cute5tupleIJNS5_1CILi128EEES8_S8_EEELi128ENS_10bfloat16_tEfNS_4arch4Sm80ELb1ELb0ELb1ELb1ELb1ELb0ELb1ELb0EEENS1_21CollectiveEpilogueFwdIS9_NS6_IJNS7_ILi1EEESF_SF_EEESA_SC_Li256ELb1ELb1ELb0ELb0EEENS1_19SingleTileSchedulerILb1ELb0ELb1ELi128EEEEEEEEEvNT_6ParamsE,"ax",@progbits
	.align	128
.text._ZN7cutlass13device_kernelIN5flash19enable_sm80_to_sm89INS1_16FlashAttnFwdSm80INS1_25CollectiveMainloopFwdSm80ILi8ELi1ELb1EN4cute5tupleIJNS5_1CILi128EEES8_S8_EEELi128ENS_10bfloat16_tEfNS_4arch4Sm80ELb1ELb0ELb1ELb1ELb1ELb0ELb1ELb0EEENS1_21CollectiveEpilogueFwdIS9_NS6_IJNS7_ILi1EEESF_SF_EEESA_SC_Li256ELb1ELb1ELb0ELb0EEENS1_19SingleTileSchedulerILb1ELb0ELb1ELi128EEEEEEEEEvNT_6ParamsE:
        .type           _ZN7cutlass13device_kernelIN5flash19enable_sm80_to_sm89INS1_16FlashAttnFwdSm80INS1_25CollectiveMainloopFwdSm80ILi8ELi1ELb1EN4cute5tupleIJNS5_1CILi128EEES8_S8_EEELi128ENS_10bfloat16_tEfNS_4arch4Sm80ELb1ELb0ELb1ELb1ELb1ELb0ELb1ELb0EEENS1_21CollectiveEpilogueFwdIS9_NS6_IJNS7_ILi1EEESF_SF_EEESA_SC_Li256ELb1ELb1ELb0ELb0EEENS1_19SingleTileSchedulerILb1ELb0ELb1ELi128EEEEEEEEEvNT_6ParamsE,@function
        .size           _ZN7cutlass13device_kernelIN5flash19enable_sm80_to_sm89INS1_16FlashAttnFwdSm80INS1_25CollectiveMainloopFwdSm80ILi8ELi1ELb1EN4cute5tupleIJNS5_1CILi128EEES8_S8_EEELi128ENS_10bfloat16_tEfNS_4arch4Sm80ELb1ELb0ELb1ELb1ELb1ELb0ELb1ELb0EEENS1_21CollectiveEpilogueFwdIS9_NS6_IJNS7_ILi1EEESF_SF_EEESA_SC_Li256ELb1ELb1ELb0ELb0EEENS1_19SingleTileSchedulerILb1ELb0ELb1ELi128EEEEEEEEEvNT_6ParamsE,(.L_x_25 - _ZN7cutlass13device_kernelIN5flash19enable_sm80_to_sm89INS1_16FlashAttnFwdSm80INS1_25CollectiveMainloopFwdSm80ILi8ELi1ELb1EN4cute5tupleIJNS5_1CILi128EEES8_S8_EEELi128ENS_10bfloat16_tEfNS_4arch4Sm80ELb1ELb0ELb1ELb1ELb1ELb0ELb1ELb0EEENS1_21CollectiveEpilogueFwdIS9_NS6_IJNS7_ILi1EEESF_SF_EEESA_SC_Li256ELb1ELb1ELb0ELb0EEENS1_19SingleTileSchedulerILb1ELb0ELb1ELi128EEEEEEEEEvNT_6ParamsE)
        .other          _ZN7cutlass13device_kernelIN5flash19enable_sm80_to_sm89INS1_16FlashAttnFwdSm80INS1_25CollectiveMainloopFwdSm80ILi8ELi1ELb1EN4cute5tupleIJNS5_1CILi128EEES8_S8_EEELi128ENS_10bfloat16_tEfNS_4arch4Sm80ELb1ELb0ELb1ELb1ELb1ELb0ELb1ELb0EEENS1_21CollectiveEpilogueFwdIS9_NS6_IJNS7_ILi1EEESF_SF_EEESA_SC_Li256ELb1ELb1ELb0ELb0EEENS1_19SingleTileSchedulerILb1ELb0ELb1ELi128EEEEEEEEEvNT_6ParamsE,@"STO_CUDA_ENTRY STV_DEFAULT"
_ZN7cutlass13device_kernelIN5flash19enable_sm80_to_sm89INS1_16FlashAttnFwdSm80INS1_25CollectiveMainloopFwdSm80ILi8ELi1ELb1EN4cute5tupleIJNS5_1CILi128EEES8_S8_EEELi128ENS_10bfloat16_tEfNS_4arch4Sm80ELb1ELb0ELb1ELb1ELb1ELb0ELb1ELb0EEENS1_21CollectiveEpilogueFwdIS9_NS6_IJNS7_ILi1EEESF_SF_EEESA_SC_Li256ELb1ELb1ELb0ELb0EEENS1_19SingleTileSchedulerILb1ELb0ELb1ELi128EEEEEEEEEvNT_6ParamsE:
[----:B------:R-:W-:Y:S01]  /*0000*/  LDC R1, c[0x0][0x28] ;  /* 0x00000a00ff017b82 */ /* 0x000fe20000000800 */
[----:B------:R-:W-:Y:S05]  /*0010*/  EXIT ;  /* 0x000000000000794d */ /* 0x000fea0003800000 */
.L_x_7:
        /* <DEDUP_REMOVED lines=14> */
.L_x_25:


//--------------------- .text._ZN7cutlass13device_kernelIN5flash19enable_sm80_to_sm89INS1_16FlashAttnFwdSm80INS1_25CollectiveMainloopFwdSm80ILi8ELi1ELb1EN4cute5tupleIJNS5_1CILi128EEES8_S8_EEELi128ENS_10bfloat16_tEfNS_4arch4Sm80ELb1ELb0ELb1ELb1ELb1ELb1ELb1ELb0EEENS1_21CollectiveEpilogueFwdIS9_NS6_IJNS7_ILi1EEESF_SF_EEESA_SC_Li256ELb1ELb1ELb0ELb0EEENS1_19SingleTileSchedulerILb1ELb0ELb1ELi128EEEEEEEEEvNT_6ParamsE --------------------------
	.section	.text._ZN7cutlass13device_kernelIN5flash19enable_sm80_to_sm89INS1_16FlashAttnFwdSm80INS1_25CollectiveMainloopFwdSm80ILi8ELi1ELb1EN4cute5tupleIJNS5_1CILi128EEES8_S8_EEELi128ENS_10bfloat16_tEfNS_4arch4Sm80ELb1ELb0ELb1ELb1ELb1ELb1ELb1ELb0EEENS1_21CollectiveEpilogueFwdIS9_NS6_IJNS7_ILi1EEESF_SF_EEESA_SC_Li256ELb1ELb1ELb0ELb0EEENS1_19SingleTileSchedulerILb1ELb0ELb1ELi128EEEEEEEEEvNT_6ParamsE,"ax",@progbits
	.align	128
.text._ZN7cutlass13device_kernelIN5flash19enable_sm80_to_sm89INS1_16FlashAttnFwdSm80INS1_25CollectiveMainloopFwdSm80ILi8ELi1ELb1EN4cute5tupleIJNS5_1CILi128EEES8_S8_EEELi128ENS_10bfloat16_tEfNS_4arch4Sm80ELb1ELb0ELb1ELb1ELb1ELb1ELb1ELb0EEENS1_21CollectiveEpilogueFwdIS9_NS6_IJNS7_ILi1EEESF_SF_EEESA_SC_Li256ELb1ELb1ELb0ELb0EEENS1_19SingleTileSchedulerILb1ELb0ELb1ELi128EEEEEEEEEvNT_6ParamsE:
        .type           _ZN7cutlass13device_kernelIN5flash19enable_sm80_to_sm89INS1_16FlashAttnFwdSm80INS1_25CollectiveMainloopFwdSm80ILi8ELi1ELb1EN4cute5tupleIJNS5_1CILi128EEES8_S8_EEELi128ENS_10bfloat16_tEfNS_4arch4Sm80ELb1ELb0ELb1ELb1ELb1ELb1ELb1ELb0EEENS1_21CollectiveEpilogueFwdIS9_NS6_IJNS7_ILi1EEESF_SF_EEESA_SC_Li256ELb1ELb1ELb0ELb0EEENS1_19SingleTileSchedulerILb1ELb0ELb1ELi128EEEEEEEEEvNT_6ParamsE,@function
        .size           _ZN7cutlass13device_kernelIN5flash19enable_sm80_to_sm89INS1_16FlashAttnFwdSm80INS1_25CollectiveMainloopFwdSm80ILi8ELi1ELb1EN4cute5tupleIJNS5_1CILi128EEES8_S8_EEELi128ENS_10bfloat16_tEfNS_4arch4Sm80ELb1ELb0ELb1ELb1ELb1ELb1ELb1ELb0EEENS1_21CollectiveEpilogueFwdIS9_NS6_IJNS7_ILi1EEESF_SF_EEESA_SC_Li256ELb1ELb1ELb0ELb0EEENS1_19SingleTileSchedulerILb1ELb0ELb1ELi128EEEEEEEEEvNT_6ParamsE,(.L_x_26 - _ZN7cutlass13device_kernelIN5flash19enable_sm80_to_sm89INS1_16FlashAttnFwdSm80INS1_25CollectiveMainloopFwdSm80ILi8ELi1ELb1EN4cute5tupleIJNS5_1CILi128EEES8_S8_EEELi128ENS_10bfloat16_tEfNS_4arch4Sm80ELb1ELb0ELb1ELb1ELb1ELb1ELb1ELb0EEENS1_21CollectiveEpilogueFwdIS9_NS6_IJNS7_ILi1EEESF_SF_EEESA_SC_Li256ELb1ELb1ELb0ELb0EEENS1_19SingleTileSchedulerILb1ELb0ELb1ELi128EEEEEEEEEvNT_6ParamsE)
        .other          _ZN7cutlass13device_kernelIN5flash19enable_sm80_to_sm89INS1_16FlashAttnFwdSm80INS1_25CollectiveMainloopFwdSm80ILi8ELi1ELb1EN4cute5tupleIJNS5_1CILi128EEES8_S8_EEELi128ENS_10bfloat16_tEfNS_4arch4Sm80ELb1ELb0ELb1ELb1ELb1ELb1ELb1ELb0EEENS1_21CollectiveEpilogueFwdIS9_NS6_IJNS7_ILi1EEESF_SF_EEESA_SC_Li256ELb1ELb1ELb0ELb0EEENS1_19SingleTileSchedulerILb1ELb0ELb1ELi128EEEEEEEEEvNT_6ParamsE,@"STO_CUDA_ENTRY STV_DEFAULT"
_ZN7cutlass13device_kernelIN5flash19enable_sm80_to_sm89INS1_16FlashAttnFwdSm80INS1_25CollectiveMainloopFwdSm80ILi8ELi1ELb1EN4cute5tupleIJNS5_1CILi128EEES8_S8_EEELi128ENS_10bfloat16_tEfNS_4arch4Sm80ELb1ELb0ELb1ELb1ELb1ELb1ELb1ELb0EEENS1_21CollectiveEpilogueFwdIS9_NS6_IJNS7_ILi1EEESF_SF_EEESA_SC_Li256ELb1ELb1ELb0ELb0EEENS1_19SingleTileSchedulerILb1ELb0ELb1ELi128EEEEEEEEEvNT_6ParamsE:
[----:B------:R-:W-:Y:S01]  /*0000*/  LDC R1, c[0x0][0x28] ;  /* 0x00000a00ff017b82 */ /* 0x000fe20000000800 */
[----:B------:R-:W-:Y:S05]  /*0010*/  EXIT ;  /* 0x000000000000794d */ /* 0x000fea0003800000 */
.L_x_8:
        /* <DEDUP_REMOVED lines=14> */
.L_x_26:


//--------------------- .text._ZN7cutlass13device_kernelIN5flash19enable_sm80_to_sm89INS1_16FlashAttnFwdSm80INS1_25CollectiveMainloopFwdSm80ILi4ELi1ELb0EN4cute5tupleIJNS5_1CILi128EEENS7_ILi64EEES8_EEELi128ENS_10bfloat16_tEfNS_4arch4Sm80ELb0ELb0ELb1ELb0ELb1ELb0ELb1ELb0EEENS1_21CollectiveEpilogueFwdINS6_IJS8_S8_S9_EEENS6_IJNS7_ILi1EEESH_SH_EEESB_SD_Li128ELb0ELb1ELb0ELb0EEENS1_19SingleTileSchedulerILb0ELb0ELb1ELi128EEEEEEEEEvNT_6ParamsE --------------------------
	.section	.text._ZN7cutlass13device_kernelIN5flash19enable_sm80_to_sm89INS1_16FlashAttnFwdSm80INS1_25CollectiveMainloopFwdSm80ILi4ELi1ELb0EN4cute5tupleIJNS5_1CILi128EEENS7_ILi64EEES8_EEELi128ENS_10bfloat16_tEfNS_4arch4Sm80ELb0ELb0ELb1ELb0ELb1ELb0ELb1ELb0EEENS1_21CollectiveEpilogueFwdINS6_IJS8_S8_S9_EEENS6_IJNS7_ILi1EEESH_SH_EEESB_SD_Li128ELb0ELb1ELb0ELb0EEENS1_19SingleTileSchedulerILb0ELb0ELb1ELi128EEEEEEEEEvNT_6ParamsE,"ax",@progbits
	.align	128
.text._ZN7cutlass13device_kernelIN5flash19enable_sm80_to_sm89INS1_16FlashAttnFwdSm80INS1_25CollectiveMainloopFwdSm80ILi4ELi1ELb0EN4cute5tupleIJNS5_1CILi128EEENS7_ILi64EEES8_EEELi128ENS_10bfloat16_tEfNS_4arch4Sm80ELb0ELb0ELb1ELb0ELb1ELb0ELb1ELb0EEENS1_21CollectiveEpilogueFwdINS6_IJS8_S8_S9_EEENS6_IJNS7_ILi1EEESH_SH_EEESB_SD_Li128ELb0ELb1ELb0ELb0EEENS1_19SingleTileSchedulerILb0ELb0ELb1ELi128EEEEEEEEEvNT_6ParamsE:
        .type           _ZN7cutlass13device_kernelIN5flash19enable_sm80_to_sm89INS1_16FlashAttnFwdSm80INS1_25CollectiveMainloopFwdSm80ILi4ELi1ELb0EN4cute5tupleIJNS5_1CILi128EEENS7_ILi64EEES8_EEELi128ENS_10bfloat16_tEfNS_4arch4Sm80ELb0ELb0ELb1ELb0ELb1ELb0ELb1ELb0EEENS1_21CollectiveEpilogueFwdINS6_IJS8_S8_S9_EEENS6_IJNS7_ILi1EEESH_SH_EEESB_SD_Li128ELb0ELb1ELb0ELb0EEENS1_19SingleTileSchedulerILb0ELb0ELb1ELi128EEEEEEEEEvNT_6ParamsE,@function
        .size           _ZN7cutlass13device_kernelIN5flash19enable_sm80_to_sm89INS1_16FlashAttnFwdSm80INS1_25CollectiveMainloopFwdSm80ILi4ELi1ELb0EN4cute5tupleIJNS5_1CILi128EEENS7_ILi64EEES8_EEELi128ENS_10bfloat16_tEfNS_4arch4Sm80ELb0ELb0ELb1ELb0ELb1ELb0ELb1ELb0EEENS1_21CollectiveEpilogueFwdINS6_IJS8_S8_S9_EEENS6_IJNS7_ILi1EEESH_SH_EEESB_SD_Li128ELb0ELb1ELb0ELb0EEENS1_19SingleTileSchedulerILb0ELb0ELb1ELi128EEEEEEEEEvNT_6ParamsE,(.L_x_27 - _ZN7cutlass13device_kernelIN5flash19enable_sm80_to_sm89INS1_16FlashAttnFwdSm80INS1_25CollectiveMainloopFwdSm80ILi4ELi1ELb0EN4cute5tupleIJNS5_1CILi128EEENS7_ILi64EEES8_EEELi128ENS_10bfloat16_tEfNS_4arch4Sm80ELb0ELb0ELb1ELb0ELb1ELb0ELb1ELb0EEENS1_21CollectiveEpilogueFwdINS6_IJS8_S8_S9_EEENS6_IJNS7_ILi1EEESH_SH_EEESB_SD_Li128ELb0ELb1ELb0ELb0EEENS1_19SingleTileSchedulerILb0ELb0ELb1ELi128EEEEEEEEEvNT_6ParamsE)
        .other          _ZN7cutlass13device_kernelIN5flash19enable_sm80_to_sm89INS1_16FlashAttnFwdSm80INS1_25CollectiveMainloopFwdSm80ILi4ELi1ELb0EN4cute5tupleIJNS5_1CILi128EEENS7_ILi64EEES8_EEELi128ENS_10bfloat16_tEfNS_4arch4Sm80ELb0ELb0ELb1ELb0ELb1ELb0ELb1ELb0EEENS1_21CollectiveEpilogueFwdINS6_IJS8_S8_S9_EEENS6_IJNS7_ILi1EEESH_SH_EEESB_SD_Li128ELb0ELb1ELb0ELb0EEENS1_19SingleTileSchedulerILb0ELb0ELb1ELi128EEEEEEEEEvNT_6ParamsE,@"STO_CUDA_ENTRY STV_DEFAULT"
_ZN7cutlass13device_kernelIN5flash19enable_sm80_to_sm89INS1_16FlashAttnFwdSm80INS1_25CollectiveMainloopFwdSm80ILi4ELi1ELb0EN4cute5tupleIJNS5_1CILi128EEENS7_ILi64EEES8_EEELi128ENS_10bfloat16_tEfNS_4arch4Sm80ELb0ELb0ELb1ELb0ELb1ELb0ELb1ELb0EEENS1_21CollectiveEpilogueFwdINS6_IJS8_S8_S9_EEENS6_IJNS7_ILi1EEESH_SH_EEESB_SD_Li128ELb0ELb1ELb0ELb0EEENS1_19SingleTileSchedulerILb0ELb0ELb1ELi128EEEEEEEEEvNT_6ParamsE:
[----:B------:R-:W-:Y:S01]  /*0000*/  LDC R1, c[0x0][0x28] ;  /* 0x00000a00ff017b82 */ /* 0x000fe20000000800 */
[----:B------:R-:W-:Y:S05]  /*0010*/  EXIT ;  /* 0x000000000000794d */ /* 0x000fea0003800000 */
.L_x_9:
        /* <DEDUP_REMOVED lines=14> */
.L_x_27:


//--------------------- .text._ZN7cutlass13device_kernelIN5flash19enable_sm80_to_sm89INS1_16FlashAttnFwdSm80INS1_25CollectiveMainloopFwdSm80ILi4ELi1ELb0EN4cute5tupleIJNS5_1CILi128EEENS7_ILi64EEES8_EEELi128ENS_10bfloat16_tEfNS_4arch4Sm80ELb0ELb0ELb1ELb1ELb1ELb0ELb1ELb0EEENS1_21CollectiveEpilogueFwdINS6_IJS8_S8_S9_EEENS6_IJNS7_ILi1EEESH_SH_EEESB_SD_Li128ELb1ELb1ELb0ELb0EEENS1_19SingleTileSchedulerILb1ELb0ELb1ELi128EEEEEEEEEvNT_6ParamsE --------------------------
	.section	.text._ZN7cutlass13device_kernelIN5flash19enable_sm80_to_sm89INS1_16FlashAttnFwdSm80INS1_25CollectiveMainloopFwdSm80ILi4ELi1ELb0EN4cute5tupleIJNS5_1CILi128EEENS7_ILi64EEES8_EEELi128ENS_10bfloat16_tEfNS_4arch4Sm80ELb0ELb0ELb1ELb1ELb1ELb0ELb1ELb0EEENS1_21CollectiveEpilogueFwdINS6_IJS8_S8_S9_EEENS6_IJNS7_ILi1EEESH_SH_EEESB_SD_Li128ELb1ELb1ELb0ELb0EEENS1_19SingleTileSchedulerILb1ELb0ELb1ELi128EEEEEEEEEvNT_6ParamsE,"ax",@progbits
	.align	128
.text._ZN7cutlass13device_kernelIN5flash19enable_sm80_to_sm89INS1_16FlashAttnFwdSm80INS1_25CollectiveMainloopFwdSm80ILi4ELi1ELb0EN4cute5tupleIJNS5_1CILi128EEENS7_ILi64EEES8_EEELi128ENS_10bfloat16_tEfNS_4arch4Sm80ELb0ELb0ELb1ELb1ELb1ELb0ELb1ELb0EEENS1_21CollectiveEpilogueFwdINS6_IJS8_S8_S9_EEENS6_IJNS7_ILi1EEESH_SH_EEESB_SD_Li128ELb1ELb1ELb0ELb0EEENS1_19SingleTileSchedulerILb1ELb0ELb1ELi128EEEEEEEEEvNT_6ParamsE:
        .type           _ZN7cutlass13device_kernelIN5flash19enable_sm80_to_sm89INS1_16FlashAttnFwdSm80INS1_25CollectiveMainloopFwdSm80ILi4ELi1ELb0EN4cute5tupleIJNS5_1CILi128EEENS7_ILi64EEES8_EEELi128ENS_10bfloat16_tEfNS_4arch4Sm80ELb0ELb0ELb1ELb1ELb1ELb0ELb1ELb0EEENS1_21CollectiveEpilogueFwdINS6_IJS8_S8_S9_EEENS6_IJNS7_ILi1EEESH_SH_EEESB_SD_Li128ELb1ELb1ELb0ELb0EEENS1_19SingleTileSchedulerILb1ELb0ELb1ELi128EEEEEEEEEvNT_6ParamsE,@function
        .size           _ZN7cutlass13device_kernelIN5flash19enable_sm80_to_sm89INS1_16FlashAttnFwdSm80INS1_25CollectiveMainloopFwdSm80ILi4ELi1ELb0EN4cute5tupleIJNS5_1CILi128EEENS7_ILi64EEES8_EEELi128ENS_10bfloat16_tEfNS_4arch4Sm80ELb0ELb0ELb1ELb1ELb1ELb0ELb1ELb0EEENS1_21CollectiveEpilogueFwdINS6_IJS8_S8_S9_EEENS6_IJNS7_ILi1EEESH_SH_EEESB_SD_Li128ELb1ELb1ELb0ELb0EEENS1_19SingleTileSchedulerILb1ELb0ELb1ELi128EEEEEEEEEvNT_6ParamsE,(.L_x_28 - _ZN7cutlass13device_kernelIN5flash19enable_sm80_to_sm89INS1_16FlashAttnFwdSm80INS1_25CollectiveMainloopFwdSm80ILi4ELi1ELb0EN4cute5tupleIJNS5_1CILi128EEENS7_ILi64EEES8_EEELi128ENS_10bfloat16_tEfNS_4arch4Sm80ELb0ELb0ELb1ELb1ELb1ELb0ELb1ELb0EEENS1_21CollectiveEpilogueFwdINS6_IJS8_S8_S9_EEENS6_IJNS7_ILi1EEESH_SH_EEESB_SD_Li128ELb1ELb1ELb0ELb0EEENS1_19SingleTileSchedulerILb1ELb0ELb1ELi128EEEEEEEEEvNT_6ParamsE)
        .other          _ZN7cutlass13device_kernelIN5flash19enable_sm80_to_sm89INS1_16FlashAttnFwdSm80INS1_25CollectiveMainloopFwdSm80ILi4ELi1ELb0EN4cute5tupleIJNS5_1CILi128EEENS7_ILi64EEES8_EEELi128ENS_10bfloat16_tEfNS_4arch4Sm80ELb0ELb0ELb1ELb1ELb1ELb0ELb1ELb0EEENS1_21CollectiveEpilogueFwdINS6_IJS8_S8_S9_EEENS6_IJNS7_ILi1EEESH_SH_EEESB_SD_Li128ELb1ELb1ELb0ELb0EEENS1_19SingleTileSchedulerILb1ELb0ELb1ELi128EEEEEEEEEvNT_6ParamsE,@"STO_CUDA_ENTRY STV_DEFAULT"
_ZN7cutlass13device_kernelIN5flash19enable_sm80_to_sm89INS1_16FlashAttnFwdSm80INS1_25CollectiveMainloopFwdSm80ILi4ELi1ELb0EN4cute5tupleIJNS5_1CILi128EEENS7_ILi64EEES8_EEELi128ENS_10bfloat16_tEfNS_4arch4Sm80ELb0ELb0ELb1ELb1ELb1ELb0ELb1ELb0EEENS1_21CollectiveEpilogueFwdINS6_IJS8_S8_S9_EEENS6_IJNS7_ILi1EEESH_SH_EEESB_SD_Li128ELb1ELb1ELb0ELb0EEENS1_19SingleTileSchedulerILb1ELb0ELb1ELi128EEEEEEEEEvNT_6ParamsE:
[----:B------:R-:W-:Y:S01]  /*0000*/  LDC R1, c[0x0][0x28] ;  /* 0x00000a00ff017b82 */ /* 0x000fe20000000800 */
[----:B------:R-:W-:Y:S05]  /*0010*/  EXIT ;  /* 0x000000000000794d */ /* 0x000fea0003800000 */
.L_x_10:
        /* <DEDUP_REMOVED lines=14> */
.L_x_28:


//--------------------- .text._ZN7cutlass13device_kernelIN5flash19enable_sm80_to_sm89INS1_16FlashAttnFwdSm80INS1_25CollectiveMainloopFwdSm80ILi4ELi1ELb0EN4cute5tupleIJNS5_1CILi128EEENS7_ILi64EEES8_EEELi128ENS_10bfloat16_tEfNS_4arch4Sm80ELb0ELb0ELb1ELb1ELb1ELb1ELb1ELb0EEENS1_21CollectiveEpilogueFwdINS6_IJS8_S8_S9_EEENS6_IJNS7_ILi1EEESH_SH_EEESB_SD_Li128ELb1ELb1ELb0ELb0EEENS1_19SingleTileSchedulerILb1ELb0ELb1ELi128EEEEEEEEEvNT_6ParamsE --------------------------
	.section	.text._ZN7cutlass13device_kernelIN5flash19enable_sm80_to_sm89INS1_16FlashAttnFwdSm80INS1_25CollectiveMainloopFwdSm80ILi4ELi1ELb0EN4cute5tupleIJNS5_1CILi128EEENS7_ILi64EEES8_EEELi128ENS_10bfloat16_tEfNS_4arch4Sm80ELb0ELb0ELb1ELb1ELb1ELb1ELb1ELb0EEENS1_21CollectiveEpilogueFwdINS6_IJS8_S8_S9_EEENS6_IJNS7_ILi1EEESH_SH_EEESB_SD_Li128ELb1ELb1ELb0ELb0EEENS1_19SingleTileSchedulerILb1ELb0ELb1ELi128EEEEEEEEEvNT_6ParamsE,"ax",@progbits
	.align	128
.text._ZN7cutlass13device_kernelIN5flash19enable_sm80_to_sm89INS1_16FlashAttnFwdSm80INS1_25CollectiveMainloopFwdSm80ILi4ELi1ELb0EN4cute5tupleIJNS5_1CILi128EEENS7_ILi64EEES8_EEELi128ENS_10bfloat16_tEfNS_4arch4Sm80ELb0ELb0ELb1ELb1ELb1ELb1ELb1ELb0EEENS1_21CollectiveEpilogueFwdINS6_IJS8_S8_S9_EEENS6_IJNS7_ILi1EEESH_SH_EEESB_SD_Li128ELb1ELb1ELb0ELb0EEENS1_19SingleTileSchedulerILb1ELb0ELb1ELi128EEEEEEEEEvNT_6ParamsE:
        .type           _ZN7cutlass13device_kernelIN5flash19enable_sm80_to_sm89INS1_16FlashAttnFwdSm80INS1_25CollectiveMainloopFwdSm80ILi4ELi1ELb0EN4cute5tupleIJNS5_1CILi128EEENS7_ILi64EEES8_EEELi128ENS_10bfloat16_tEfNS_4arch4Sm80ELb0ELb0ELb1ELb1ELb1ELb1ELb1ELb0EEENS1_21CollectiveEpilogueFwdINS6_IJS8_S8_S9_EEENS6_IJNS7_ILi1EEESH_SH_EEESB_SD_Li128ELb1ELb1ELb0ELb0EEENS1_19SingleTileSchedulerILb1ELb0ELb1ELi128EEEEEEEEEvNT_6ParamsE,@function
        .size           _ZN7cutlass13device_kernelIN5flash19enable_sm80_to_sm89INS1_16FlashAttnFwdSm80INS1_25CollectiveMainloopFwdSm80ILi4ELi1ELb0EN4cute5tupleIJNS5_1CILi128EEENS7_ILi64EEES8_EEELi128ENS_10bfloat16_tEfNS_4arch4Sm80ELb0ELb0ELb1ELb1ELb1ELb1ELb1ELb0EEENS1_21CollectiveEpilogueFwdINS6_IJS8_S8_S9_EEENS6_IJNS7_ILi1EEESH_SH_EEESB_SD_Li128ELb1ELb1ELb0ELb0EEENS1_19SingleTileSchedulerILb1ELb0ELb1ELi128EEEEEEEEEvNT_6ParamsE,(.L_x_29 - _ZN7cutlass13device_kernelIN5flash19enable_sm80_to_sm89INS1_16FlashAttnFwdSm80INS1_25CollectiveMainloopFwdSm80ILi4ELi1ELb0EN4cute5tupleIJNS5_1CILi128EEENS7_ILi64EEES8_EEELi128ENS_10bfloat16_tEfNS_4arch4Sm80ELb0ELb0ELb1ELb1ELb1ELb1ELb1ELb0EEENS1_21CollectiveEpilogueFwdINS6_IJS8_S8_S9_EEENS6_IJNS7_ILi1EEESH_SH_EEESB_SD_Li128ELb1ELb1ELb0ELb0EEENS1_19SingleTileSchedulerILb1ELb0ELb1ELi128EEEEEEEEEvNT_6ParamsE)
        .other          _ZN7cutlass13device_kernelIN5flash19enable_sm80_to_sm89INS1_16FlashAttnFwdSm80INS1_25CollectiveMainloopFwdSm80ILi4ELi1ELb0EN4cute5tupleIJNS5_1CILi128EEENS7_ILi64EEES8_EEELi128ENS_10bfloat16_tEfNS_4arch4Sm80ELb0ELb0ELb1ELb1ELb1ELb1ELb1ELb0EEENS1_21CollectiveEpilogueFwdINS6_IJS8_S8_S9_EEENS6_IJNS7_ILi1EEESH_SH_EEESB_SD_Li128ELb1ELb1ELb0ELb0EEENS1_19SingleTileSchedulerILb1ELb0ELb1ELi128EEEEEEEEEvNT_6ParamsE,@"STO_CUDA_ENTRY STV_DEFAULT"
_ZN7cutlass13device_kernelIN5flash19enable_sm80_to_sm89INS1_16FlashAttnFwdSm80INS1_25CollectiveMainloopFwdSm80ILi4ELi1ELb0EN4cute5tupleIJNS5_1CILi128EEENS7_ILi64EEES8_EEELi128ENS_10bfloat16_tEfNS_4arch4Sm80ELb0ELb0ELb1ELb1ELb1ELb1ELb1ELb0EEENS1_21CollectiveEpilogueFwdINS6_IJS8_S8_S9_EEENS6_IJNS7_ILi1EEESH_SH_EEESB_SD_Li128ELb1ELb1ELb0ELb0EEENS1_19SingleTileSchedulerILb1ELb0ELb1ELi128EEEEEEEEEvNT_6ParamsE:
[----:B------:R-:W-:Y:S01]  /*0000*/  LDC R1, c[0x0][0x28] ;  /* 0x00000a00ff017b82 */ /* 0x000fe20000000800 */
[----:B------:R-:W-:Y:S05]  /*0010*/  EXIT ;  /* 0x000000000000794d */ /* 0x000fea0003800000 */
.L_x_11:
        /* <DEDUP_REMOVED lines=14> */
.L_x_29:


//--------------------- .text._ZN7cutlass13device_kernelIN5flash19enable_sm80_to_sm89INS1_16FlashAttnFwdSm80INS1_25CollectiveMainloopFwdSm80ILi4ELi1ELb0EN4cute5tupleIJNS5_1CILi128EEENS7_ILi48EEES8_EEELi128ENS_10bfloat16_tEfNS_4arch4Sm80ELb0ELb1ELb1ELb0ELb1ELb0ELb1ELb0EEENS1_21CollectiveEpilogueFwdINS6_IJS8_S8_S9_EEENS6_IJNS7_ILi1EEESH_SH_EEESB_SD_Li128ELb0ELb1ELb0ELb0EEENS1_19SingleTileSchedulerILb0ELb0ELb1ELi128EEEEEEEEEvNT_6ParamsE --------------------------
	.section	.text._ZN7cutlass13device_kernelIN5flash19enable_sm80_to_sm89INS1_16FlashAttnFwdSm80INS1_25CollectiveMainloopFwdSm80ILi4ELi1ELb0EN4cute5tupleIJNS5_1CILi128EEENS7_ILi48EEES8_EEELi128ENS_10bfloat16_tEfNS_4arch4Sm80ELb0ELb1ELb1ELb0ELb1ELb0ELb1ELb0EEENS1_21CollectiveEpilogueFwdINS6_IJS8_S8_S9_EEENS6_IJNS7_ILi1EEESH_SH_EEESB_SD_Li128ELb0ELb1ELb0ELb0EEENS1_19SingleTileSchedulerILb0ELb0ELb1ELi128EEEEEEEEEvNT_6ParamsE,"ax",@progbits
	.align	128
.text._ZN7cutlass13device_kernelIN5flash19enable_sm80_to_sm89INS1_16FlashAttnFwdSm80INS1_25CollectiveMainloopFwdSm80ILi4ELi1ELb0EN4cute5tupleIJNS5_1CILi128EEENS7_ILi48EEES8_EEELi128ENS_10bfloat16_tEfNS_4arch4Sm80ELb0ELb1ELb1ELb0ELb1ELb0ELb1ELb0EEENS1_21CollectiveEpilogueFwdINS6_IJS8_S8_S9_EEENS6_IJNS7_ILi1EEESH_SH_EEESB_SD_Li128ELb0ELb1ELb0ELb0EEENS1_19SingleTileSchedulerILb0ELb0ELb1ELi128EEEEEEEEEvNT_6ParamsE:
        .type           _ZN7cutlass13device_kernelIN5flash19enable_sm80_to_sm89INS1_16FlashAttnFwdSm80INS1_25CollectiveMainloopFwdSm80ILi4ELi1ELb0EN4cute5tupleIJNS5_1CILi128EEENS7_ILi48EEES8_EEELi128ENS_10bfloat16_tEfNS_4arch4Sm80ELb0ELb1ELb1ELb0ELb1ELb0ELb1ELb0EEENS1_21CollectiveEpilogueFwdINS6_IJS8_S8_S9_EEENS6_IJNS7_ILi1EEESH_SH_EEESB_SD_Li128ELb0ELb1ELb0ELb0EEENS1_19SingleTileSchedulerILb0ELb0ELb1ELi128EEEEEEEEEvNT_6ParamsE,@function
        .size           _ZN7cutlass13device_kernelIN5flash19enable_sm80_to_sm89INS1_16FlashAttnFwdSm80INS1_25CollectiveMainloopFwdSm80ILi4ELi1ELb0EN4cute5tupleIJNS5_1CILi128EEENS7_ILi48EEES8_EEELi128ENS_10bfloat16_tEfNS_4arch4Sm80ELb0ELb1ELb1ELb0ELb1ELb0ELb1ELb0EEENS1_21CollectiveEpilogueFwdINS6_IJS8_S8_S9_EEENS6_IJNS7_ILi1EEESH_SH_EEESB_SD_Li128ELb0ELb1ELb0ELb0EEENS1_19SingleTileSchedulerILb0ELb0ELb1ELi128EEEEEEEEEvNT_6ParamsE,(.L_x_30 - _ZN7cutlass13device_kernelIN5flash19enable_sm80_to_sm89INS1_16FlashAttnFwdSm80INS1_25CollectiveMainloopFwdSm80ILi4ELi1ELb0EN4cute5tupleIJNS5_1CILi128EEENS7_ILi48EEES8_EEELi128ENS_10bfloat16_tEfNS_4arch4Sm80ELb0ELb1ELb1ELb0ELb1ELb0ELb1ELb0EEENS1_21CollectiveEpilogueFwdINS6_IJS8_S8_S9_EEENS6_IJNS7_ILi1EEESH_SH_EEESB_SD_Li128ELb0ELb1ELb0ELb0EEENS1_19SingleTileSchedulerILb0ELb0ELb1ELi128EEEEEEEEEvNT_6ParamsE)
        .other          _ZN7cutlass13device_kernelIN5flash19enable_sm80_to_sm89INS1_16FlashAttnFwdSm80INS1_25CollectiveMainloopFwdSm80ILi4ELi1ELb0EN4cute5tupleIJNS5_1CILi128EEENS7_ILi48EEES8_EEELi128ENS_10bfloat16_tEfNS_4arch4Sm80ELb0ELb1ELb1ELb0ELb1ELb0ELb1ELb0EEENS1_21CollectiveEpilogueFwdINS6_IJS8_S8_S9_EEENS6_IJNS7_ILi1EEESH_SH_EEESB_SD_Li128ELb0ELb1ELb0ELb0EEENS1_19SingleTileSchedulerILb0ELb0ELb1ELi128EEEEEEEEEvNT_6ParamsE,@"STO_CUDA_ENTRY STV_DEFAULT"
_ZN7cutlass13device_kernelIN5flash19enable_sm80_to_sm89INS1_16FlashAttnFwdSm80INS1_25CollectiveMainloopFwdSm80ILi4ELi1ELb0EN4cute5tupleIJNS5_1CILi128EEENS7_ILi48EEES8_EEELi128ENS_10bfloat16_tEfNS_4arch4Sm80ELb0ELb1ELb1ELb0ELb1ELb0ELb1ELb0EEENS1_21CollectiveEpilogueFwdINS6_IJS8_S8_S9_EEENS6_IJNS7_ILi1EEESH_SH_EEESB_SD_Li128ELb0ELb1ELb0ELb0EEENS1_19SingleTileSchedulerILb0ELb0ELb1ELi128EEEEEEEEEvNT_6ParamsE:
[----:B------:R-:W-:Y:S01]  /*0000*/  LDC R1, c[0x0][0x28] ;  /* 0x00000a00ff017b82 */ /* 0x000fe20000000800 */
[----:B------:R-:W-:Y:S05]  /*0010*/  EXIT ;  /* 0x000000000000794d */ /* 0x000fea0003800000 */
.L_x_12:
        /* <DEDUP_REMOVED lines=14> */
.L_x_30:


//--------------------- .text._ZN7cutlass13device_kernelIN5flash19enable_sm80_to_sm89INS1_16FlashAttnFwdSm80INS1_25CollectiveMainloopFwdSm80ILi4ELi1ELb0EN4cute5tupleIJNS5_1CILi128EEENS7_ILi48EEES8_EEELi128ENS_10bfloat16_tEfNS_4arch4Sm80ELb0ELb1ELb1ELb1ELb1ELb0ELb1ELb0EEENS1_21CollectiveEpilogueFwdINS6_IJS8_S8_S9_EEENS6_IJNS7_ILi1EEESH_SH_EEESB_SD_Li128ELb1ELb1ELb0ELb0EEENS1_19SingleTileSchedulerILb1ELb0ELb1ELi128EEEEEEEEEvNT_6ParamsE --------------------------
	.section	.text._ZN7cutlass13device_kernelIN5flash19enable_sm80_to_sm89INS1_16FlashAttnFwdSm80INS1_25CollectiveMainloopFwdSm80ILi4ELi1ELb0EN4cute5tupleIJNS5_1CILi128EEENS7_ILi48EEES8_EEELi128ENS_10bfloat16_tEfNS_4arch4Sm80ELb0ELb1ELb1ELb1ELb1ELb0ELb1ELb0EEENS1_21CollectiveEpilogueFwdINS6_IJS8_S8_S9_EEENS6_IJNS7_ILi1EEESH_SH_EEESB_SD_Li128ELb1ELb1ELb0ELb0EEENS1_19SingleTileSchedulerILb1ELb0ELb1ELi128EEEEEEEEEvNT_6ParamsE,"ax",@progbits
	.align	128
.text._ZN7cutlass13device_kernelIN5flash19enable_sm80_to_sm89INS1_16FlashAttnFwdSm80INS1_25CollectiveMainloopFwdSm80ILi4ELi1ELb0EN4cute5tupleIJNS5_1CILi128EEENS7_ILi48EEES8_EEELi128ENS_10bfloat16_tEfNS_4arch4Sm80ELb0ELb1ELb1ELb1ELb1ELb0ELb1ELb0EEENS1_21CollectiveEpilogueFwdINS6_IJS8_S8_S9_EEENS6_IJNS7_ILi1EEESH_SH_EEESB_SD_Li128ELb1ELb1ELb0ELb0EEENS1_19SingleTileSchedulerILb1ELb0ELb1ELi128EEEEEEEEEvNT_6ParamsE:
        .type           _ZN7cutlass13device_kernelIN5flash19enable_sm80_to_sm89INS1_16FlashAttnFwdSm80INS1_25CollectiveMainloopFwdSm80ILi4ELi1ELb0EN4cute5tupleIJNS5_1CILi128EEENS7_ILi48EEES8_EEELi128ENS_10bfloat16_tEfNS_4arch4Sm80ELb0ELb1ELb1ELb1ELb1ELb0ELb1ELb0EEENS1_21CollectiveEpilogueFwdINS6_IJS8_S8_S9_EEENS6_IJNS7_ILi1EEESH_SH_EEESB_SD_Li128ELb1ELb1ELb0ELb0EEENS1_19SingleTileSchedulerILb1ELb0ELb1ELi128EEEEEEEEEvNT_6ParamsE,@function
        .size           _ZN7cutlass13device_kernelIN5flash19enable_sm80_to_sm89INS1_16FlashAttnFwdSm80INS1_25CollectiveMainloopFwdSm80ILi4ELi1ELb0EN4cute5tupleIJNS5_1CILi128EEENS7_ILi48EEES8_EEELi128ENS_10bfloat16_tEfNS_4arch4Sm80ELb0ELb1ELb1ELb1ELb1ELb0ELb1ELb0EEENS1_21CollectiveEpilogueFwdINS6_IJS8_S8_S9_EEENS6_IJNS7_ILi1EEESH_SH_EEESB_SD_Li128ELb1ELb1ELb0ELb0EEENS1_19SingleTileSchedulerILb1ELb0ELb1ELi128EEEEEEEEEvNT_6ParamsE,(.L_x_31 - _ZN7cutlass13device_kernelIN5flash19enable_sm80_to_sm89INS1_16FlashAttnFwdSm80INS1_25CollectiveMainloopFwdSm80ILi4ELi1ELb0EN4cute5tupleIJNS5_1CILi128EEENS7_ILi48EEES8_EEELi128ENS_10bfloat16_tEfNS_4arch4Sm80ELb0ELb1ELb1ELb1ELb1ELb0ELb1ELb0EEENS1_21CollectiveEpilogueFwdINS6_IJS8_S8_S9_EEENS6_IJNS7_ILi1EEESH_SH_EEESB_SD_Li128ELb1ELb1ELb0ELb0EEENS1_19SingleTileSchedulerILb1ELb0ELb1ELi128EEEEEEEEEvNT_6ParamsE)
        .other          _ZN7cutlass13device_kernelIN5flash19enable_sm80_to_sm89INS1_16FlashAttnFwdSm80INS1_25CollectiveMainloopFwdSm80ILi4ELi1ELb0EN4cute5tupleIJNS5_1CILi128EEENS7_ILi48EEES8_EEELi128ENS_10bfloat16_tEfNS_4arch4Sm80ELb0ELb1ELb1ELb1ELb1ELb0ELb1ELb0EEENS1_21CollectiveEpilogueFwdINS6_IJS8_S8_S9_EEENS6_IJNS7_ILi1EEESH_SH_EEESB_SD_Li128ELb1ELb1ELb0ELb0EEENS1_19SingleTileSchedulerILb1ELb0ELb1ELi128EEEEEEEEEvNT_6ParamsE,@"STO_CUDA_ENTRY STV_DEFAULT"
_ZN7cutlass13device_kernelIN5flash19enable_sm80_to_sm89INS1_16FlashAttnFwdSm80INS1_25CollectiveMainloopFwdSm80ILi4ELi1ELb0EN4cute5tupleIJNS5_1CILi128EEENS7_ILi48EEES8_EEELi128ENS_10bfloat16_tEfNS_4arch4Sm80ELb0ELb1ELb1ELb1ELb1ELb0ELb1ELb0EEENS1_21CollectiveEpilogueFwdINS6_IJS8_S8_S9_EEENS6_IJNS7_ILi1EEESH_SH_EEESB_SD_Li128ELb1ELb1ELb0ELb0EEENS1_19SingleTileSchedulerILb1ELb0ELb1ELi128EEEEEEEEEvNT_6ParamsE:
[----:B------:R-:W-:Y:S01]  /*0000*/  LDC R1, c[0x0][0x28] ;  /* 0x00000a00ff017b82 */ /* 0x000fe20000000800 */
[----:B------:R-:W-:Y:S05]  /*0010*/  EXIT ;  /* 0x000000000000794d */ /* 0x000fea0003800000 */
.L_x_13:
        /* <DEDUP_REMOVED lines=14> */
.L_x_31:


//--------------------- .text._ZN7cutlass13device_kernelIN5flash19enable_sm80_to_sm89INS1_16FlashAttnFwdSm80INS1_25CollectiveMainloopFwdSm80ILi4ELi1ELb0EN4cute5tupleIJNS5_1CILi128EEENS7_ILi48EEES8_EEELi128ENS_10bfloat16_tEfNS_4arch4Sm80ELb0ELb1ELb1ELb1ELb1ELb1ELb1ELb0EEENS1_21CollectiveEpilogueFwdINS6_IJS8_S8_S9_EEENS6_IJNS7_ILi1EEESH_SH_EEESB_SD_Li128ELb1ELb1ELb0ELb0EEENS1_19SingleTileSchedulerILb1ELb0ELb1ELi128EEEEEEEEEvNT_6ParamsE --------------------------
	.section	.text._ZN7cutlass13device_kernelIN5flash19enable_sm80_to_sm89INS1_16FlashAttnFwdSm80INS1_25CollectiveMainloopFwdSm80ILi4ELi1ELb0EN4cute5tupleIJNS5_1CILi128EEENS7_ILi48EEES8_EEELi128ENS_10bfloat16_tEfNS_4arch4Sm80ELb0ELb1ELb1ELb1ELb1ELb1ELb1ELb0EEENS1_21CollectiveEpilogueFwdINS6_IJS8_S8_S9_EEENS6_IJNS7_ILi1EEESH_SH_EEESB_SD_Li128ELb1ELb1ELb0ELb0EEENS1_19SingleTileSchedulerILb1ELb0ELb1ELi128EEEEEEEEEvNT_6ParamsE,"ax",@progbits
	.align	128
.text._ZN7cutlass13device_kernelIN5flash19enable_sm80_to_sm89INS1_16FlashAttnFwdSm80INS1_25CollectiveMainloopFwdSm80ILi4ELi1ELb0EN4cute5tupleIJNS5_1CILi128EEENS7_ILi48EEES8_EEELi128ENS_10bfloat16_tEfNS_4arch4Sm80ELb0ELb1ELb1ELb1ELb1ELb1ELb1ELb0EEENS1_21CollectiveEpilogueFwdINS6_IJS8_S8_S9_EEENS6_IJNS7_ILi1EEESH_SH_EEESB_SD_Li128ELb1ELb1ELb0ELb0EEENS1_19SingleTileSchedulerILb1ELb0ELb1ELi128EEEEEEEEEvNT_6ParamsE:
        .type           _ZN7cutlass13device_kernelIN5flash19enable_sm80_to_sm89INS1_16FlashAttnFwdSm80INS1_25CollectiveMainloopFwdSm80ILi4ELi1ELb0EN4cute5tupleIJNS5_1CILi128EEENS7_ILi48EEES8_EEELi128ENS_10bfloat16_tEfNS_4arch4Sm80ELb0ELb1ELb1ELb1ELb1ELb1ELb1ELb0EEENS1_21CollectiveEpilogueFwdINS6_IJS8_S8_S9_EEENS6_IJNS7_ILi1EEESH_SH_EEESB_SD_Li128ELb1ELb1ELb0ELb0EEENS1_19SingleTileSchedulerILb1ELb0ELb1ELi128EEEEEEEEEvNT_6ParamsE,@function
        .size           _ZN7cutlass13device_kernelIN5flash19enable_sm80_to_sm89INS1_16FlashAttnFwdSm80INS1_25CollectiveMainloopFwdSm80ILi4ELi1ELb0EN4cute5tupleIJNS5_1CILi128EEENS7_ILi48EEES8_EEELi128ENS_10bfloat16_tEfNS_4arch4Sm80ELb0ELb1ELb1ELb1ELb1ELb1ELb1ELb0EEENS1_21CollectiveEpilogueFwdINS6_IJS8_S8_S9_EEENS6_IJNS7_ILi1EEESH_SH_EEESB_SD_Li128ELb1ELb1ELb0ELb0EEENS1_19SingleTileSchedulerILb1ELb0ELb1ELi128EEEEEEEEEvNT_6ParamsE,(.L_x_32 - _ZN7cutlass13device_kernelIN5flash19enable_sm80_to_sm89INS1_16FlashAttnFwdSm80INS1_25CollectiveMainloopFwdSm80ILi4ELi1ELb0EN4cute5tupleIJNS5_1CILi128EEENS7_ILi48EEES8_EEELi128ENS_10bfloat16_tEfNS_4arch4Sm80ELb0ELb1ELb1ELb1ELb1ELb1ELb1ELb0EEENS1_21CollectiveEpilogueFwdINS6_IJS8_S8_S9_EEENS6_IJNS7_ILi1EEESH_SH_EEESB_SD_Li128ELb1ELb1ELb0ELb0EEENS1_19SingleTileSchedulerILb1ELb0ELb1ELi128EEEEEEEEEvNT_6ParamsE)
        .other          _ZN7cutlass13device_kernelIN5flash19enable_sm80_to_sm89INS1_16FlashAttnFwdSm80INS1_25CollectiveMainloopFwdSm80ILi4ELi1ELb0EN4cute5tupleIJNS5_1CILi128EEENS7_ILi48EEES8_EEELi128ENS_10bfloat16_tEfNS_4arch4Sm80ELb0ELb1ELb1ELb1ELb1ELb1ELb1ELb0EEENS1_21CollectiveEpilogueFwdINS6_IJS8_S8_S9_EEENS6_IJNS7_ILi1EEESH_SH_EEESB_SD_Li128ELb1ELb1ELb0ELb0EEENS1_19SingleTileSchedulerILb1ELb0ELb1ELi128EEEEEEEEEvNT_6ParamsE,@"STO_CUDA_ENTRY STV_DEFAULT"
_ZN7cutlass13device_kernelIN5flash19enable_sm80_to_sm89INS1_16FlashAttnFwdSm80INS1_25CollectiveMainloopFwdSm80ILi4ELi1ELb0EN4cute5tupleIJNS5_1CILi128EEENS7_ILi48EEES8_EEELi128ENS_10bfloat16_tEfNS_4arch4Sm80ELb0ELb1ELb1ELb1ELb1ELb1ELb1ELb0EEENS1_21CollectiveEpilogueFwdINS6_IJS8_S8_S9_EEENS6_IJNS7_ILi1EEESH_SH_EEESB_SD_Li128ELb1ELb1ELb0ELb0EEENS1_19SingleTileSchedulerILb1ELb0ELb1ELi128EEEEEEEEEvNT_6ParamsE:
[----:B------:R-:W-:Y:S01]  /*0000*/  LDC R1, c[0x0][0x28] ;  /* 0x00000a00ff017b82 */ /* 0x000fe20000000800 */
[----:B------:R-:W-:Y:S05]  /*0010*/  EXIT ;  /* 0x000000000000794d */ /* 0x000fea0003800000 */
.L_x_14:
        /* <DEDUP_REMOVED lines=14> */
.L_x_32:


//--------------------- .text._ZN7cutlass13device_kernelIN5flash19enable_sm80_to_sm89INS1_16FlashAttnFwdSm80INS1_25CollectiveMainloopFwdSm80ILi4ELi1ELb0EN4cute5tupleIJNS5_1CILi128EEENS7_ILi64EEES8_EEELi128ENS_10bfloat16_tEfNS_4arch4Sm80ELb1ELb0ELb1ELb0ELb1ELb0ELb1ELb0EEENS1_21CollectiveEpilogueFwdINS6_IJS8_S8_S9_EEENS6_IJNS7_ILi1EEESH_SH_EEESB_SD_Li128ELb0ELb1ELb0ELb0EEENS1_30DynamicPersistentTileSchedulerILi128ELi128ELb0ELb1ELb0EEEEEEEEEvNT_6ParamsE --------------------------
	.section	.text._ZN7cutlass13device_kernelIN5flash19enable_sm80_to_sm89INS1_16FlashAttnFwdSm80INS1_25CollectiveMainloopFwdSm80ILi4ELi1ELb0EN4cute5tupleIJNS5_1CILi128EEENS7_ILi64EEES8_EEELi128ENS_10bfloat16_tEfNS_4arch4Sm80ELb1ELb0ELb1ELb0ELb1ELb0ELb1ELb0EEENS1_21CollectiveEpilogueFwdINS6_IJS8_S8_S9_EEENS6_IJNS7_ILi1EEESH_SH_EEESB_SD_Li128ELb0ELb1ELb0ELb0EEENS1_30DynamicPersistentTileSchedulerILi128ELi128ELb0ELb1ELb0EEEEEEEEEvNT_6ParamsE,"ax",@progbits
	.align	128
.text._ZN7cutlass13device_kernelIN5flash19enable_sm80_to_sm89INS1_16FlashAttnFwdSm80INS1_25CollectiveMainloopFwdSm80ILi4ELi1ELb0EN4cute5tupleIJNS5_1CILi128EEENS7_ILi64EEES8_EEELi128ENS_10bfloat16_tEfNS_4arch4Sm80ELb1ELb0ELb1ELb0ELb1ELb0ELb1ELb0EEENS1_21CollectiveEpilogueFwdINS6_IJS8_S8_S9_EEENS6_IJNS7_ILi1EEESH_SH_EEESB_SD_Li128ELb0ELb1ELb0ELb0EEENS1_30DynamicPersistentTileSchedulerILi128ELi128ELb0ELb1ELb0EEEEEEEEEvNT_6ParamsE:
        .type           _ZN7cutlass13device_kernelIN5flash19enable_sm80_to_sm89INS1_16FlashAttnFwdSm80INS1_25CollectiveMainloopFwdSm80ILi4ELi1ELb0EN4cute5tupleIJNS5_1CILi128EEENS7_ILi64EEES8_EEELi128ENS_10bfloat16_tEfNS_4arch4Sm80ELb1ELb0ELb1ELb0ELb1ELb0ELb1ELb0EEENS1_21CollectiveEpilogueFwdINS6_IJS8_S8_S9_EEENS6_IJNS7_ILi1EEESH_SH_EEESB_SD_Li128ELb0ELb1ELb0ELb0EEENS1_30DynamicPersistentTileSchedulerILi128ELi128ELb0ELb1ELb0EEEEEEEEEvNT_6ParamsE,@function
        .size           _ZN7cutlass13device_kernelIN5flash19enable_sm80_to_sm89INS1_16FlashAttnFwdSm80INS1_25CollectiveMainloopFwdSm80ILi4ELi1ELb0EN4cute5tupleIJNS5_1CILi128EEENS7_ILi64EEES8_EEELi128ENS_10bfloat16_tEfNS_4arch4Sm80ELb1ELb0ELb1ELb0ELb1ELb0ELb1ELb0EEENS1_21CollectiveEpilogueFwdINS6_IJS8_S8_S9_EEENS6_IJNS7_ILi1EEESH_SH_EEESB_SD_Li128ELb0ELb1ELb0ELb0EEENS1_30DynamicPersistentTileSchedulerILi128ELi128ELb0ELb1ELb0EEEEEEEEEvNT_6ParamsE,(.L_x_33 - _ZN7cutlass13device_kernelIN5flash19enable_sm80_to_sm89INS1_16FlashAttnFwdSm80INS1_25CollectiveMainloopFwdSm80ILi4ELi1ELb0EN4cute5tupleIJNS5_1CILi128EEENS7_ILi64EEES8_EEELi128ENS_10bfloat16_tEfNS_4arch4Sm80ELb1ELb0ELb1ELb0ELb1ELb0ELb1ELb0EEENS1_21CollectiveEpilogueFwdINS6_IJS8_S8_S9_EEENS6_IJNS7_ILi1EEESH_SH_EEESB_SD_Li128ELb0ELb1ELb0ELb0EEENS1_30DynamicPersistentTileSchedulerILi128ELi128ELb0ELb1ELb0EEEEEEEEEvNT_6ParamsE)
        .other          _ZN7cutlass13device_kernelIN5flash19enable_sm80_to_sm89INS1_16FlashAttnFwdSm80INS1_25CollectiveMainloopFwdSm80ILi4ELi1ELb0EN4cute5tupleIJNS5_1CILi128EEENS7_ILi64EEES8_EEELi128ENS_10bfloat16_tEfNS_4arch4Sm80ELb1ELb0ELb1ELb0ELb1ELb0ELb1ELb0EEENS1_21CollectiveEpilogueFwdINS6_IJS8_S8_S9_EEENS6_IJNS7_ILi1EEESH_SH_EEESB_SD_Li128ELb0ELb1ELb0ELb0EEENS1_30DynamicPersistentTileSchedulerILi128ELi128ELb0ELb1ELb0EEEEEEEEEvNT_6ParamsE,@"STO_CUDA_ENTRY STV_DEFAULT"
_ZN7cutlass13device_kernelIN5flash19enable_sm80_to_sm89INS1_16FlashAttnFwdSm80INS1_25CollectiveMainloopFwdSm80ILi4ELi1ELb0EN4cute5tupleIJNS5_1CILi128EEENS7_ILi64EEES8_EEELi128ENS_10bfloat16_tEfNS_4arch4Sm80ELb1ELb0ELb1ELb0ELb1ELb0ELb1ELb0EEENS1_21CollectiveEpilogueFwdINS6_IJS8_S8_S9_EEENS6_IJNS7_ILi1EEESH_SH_EEESB_SD_Li128ELb0ELb1ELb0ELb0EEENS1_30DynamicPersistentTileSchedulerILi128ELi128ELb0ELb1ELb0EEEEEEEEEvNT_6ParamsE:
[----:B------:R-:W-:Y:S01]  /*0000*/  LDC R1, c[0x0][0x28] ;  /* 0x00000a00ff017b82 */ /* 0x000fe20000000800 */
[----:B------:R-:W-:Y:S05]  /*0010*/  EXIT ;  /* 0x000000000000794d */ /* 0x000fea0003800000 */
.L_x_15:
        /* <DEDUP_REMOVED lines=14> */
.L_x_33:


//--------------------- .text._ZN7cutlass13device_kernelIN5flash19enable_sm80_to_sm89INS1_16FlashAttnFwdSm80INS1_25CollectiveMainloopFwdSm80ILi4ELi1ELb0EN4cute5tupleIJNS5_1CILi128EEENS7_ILi64EEES8_EEELi128ENS_10bfloat16_tEfNS_4arch4Sm80ELb1ELb0ELb1ELb1ELb1ELb0ELb1ELb0EEENS1_21CollectiveEpilogueFwdINS6_IJS8_S8_S9_EEENS6_IJNS7_ILi1EEESH_SH_EEESB_SD_Li128ELb1ELb1ELb0ELb0EEENS1_19SingleTileSchedulerILb1ELb0ELb1ELi128EEEEEEEEEvNT_6ParamsE --------------------------
	.section	.text._ZN7cutlass13device_kernelIN5flash19enable_sm80_to_sm89INS1_16FlashAttnFwdSm80INS1_25CollectiveMainloopFwdSm80ILi4ELi1ELb0EN4cute5tupleIJNS5_1CILi128EEENS7_ILi64EEES8_EEELi128ENS_10bfloat16_tEfNS_4arch4Sm80ELb1ELb0ELb1ELb1ELb1ELb0ELb1ELb0EEENS1_21CollectiveEpilogueFwdINS6_IJS8_S8_S9_EEENS6_IJNS7_ILi1EEESH_SH_EEESB_SD_Li128ELb1ELb1ELb0ELb0EEENS1_19SingleTileSchedulerILb1ELb0ELb1ELi128EEEEEEEEEvNT_6ParamsE,"ax",@progbits
	.align	128
.text._ZN7cutlass13device_kernelIN5flash19enable_sm80_to_sm89INS1_16FlashAttnFwdSm80INS1_25CollectiveMainloopFwdSm80ILi4ELi1ELb0EN4cute5tupleIJNS5_1CILi128EEENS7_ILi64EEES8_EEELi128ENS_10bfloat16_tEfNS_4arch4Sm80ELb1ELb0ELb1ELb1ELb1ELb0ELb1ELb0EEENS1_21CollectiveEpilogueFwdINS6_IJS8_S8_S9_EEENS6_IJNS7_ILi1EEESH_SH_EEESB_SD_Li128ELb1ELb1ELb0ELb0EEENS1_19SingleTileSchedulerILb1ELb0ELb1ELi128EEEEEEEEEvNT_6ParamsE:
        .type           _ZN7cutlass13device_kernelIN5flash19enable_sm80_to_sm89INS1_16FlashAttnFwdSm80INS1_25CollectiveMainloopFwdSm80ILi4ELi1ELb0EN4cute5tupleIJNS5_1CILi128EEENS7_ILi64EEES8_EEELi128ENS_10bfloat16_tEfNS_4arch4Sm80ELb1ELb0ELb1ELb1ELb1ELb0ELb1ELb0EEENS1_21CollectiveEpilogueFwdINS6_IJS8_S8_S9_EEENS6_IJNS7_ILi1EEESH_SH_EEESB_SD_Li128ELb1ELb1ELb0ELb0EEENS1_19SingleTileSchedulerILb1ELb0ELb1ELi128EEEEEEEEEvNT_6ParamsE,@function
        .size           _ZN7cutlass13device_kernelIN5flash19enable_sm80_to_sm89INS1_16FlashAttnFwdSm80INS1_25CollectiveMainloopFwdSm80ILi4ELi1ELb0EN4cute5tupleIJNS5_1CILi128EEENS7_ILi64EEES8_EEELi128ENS_10bfloat16_tEfNS_4arch4Sm80ELb1ELb0ELb1ELb1ELb1ELb0ELb1ELb0EEENS1_21CollectiveEpilogueFwdINS6_IJS8_S8_S9_EEENS6_IJNS7_ILi1EEESH_SH_EEESB_SD_Li128ELb1ELb1ELb0ELb0EEENS1_19SingleTileSchedulerILb1ELb0ELb1ELi128EEEEEEEEEvNT_6ParamsE,(.L_x_34 - _ZN7cutlass13device_kernelIN5flash19enable_sm80_to_sm89INS1_16FlashAttnFwdSm80INS1_25CollectiveMainloopFwdSm80ILi4ELi1ELb0EN4cute5tupleIJNS5_1CILi128EEENS7_ILi64EEES8_EEELi128ENS_10bfloat16_tEfNS_4arch4Sm80ELb1ELb0ELb1ELb1ELb1ELb0ELb1ELb0EEENS1_21CollectiveEpilogueFwdINS6_IJS8_S8_S9_EEENS6_IJNS7_ILi1EEESH_SH_EEESB_SD_Li128ELb1ELb1ELb0ELb0EEENS1_19SingleTileSchedulerILb1ELb0ELb1ELi128EEEEEEEEEvNT_6ParamsE)
        .other          _ZN7cutlass13device_kernelIN5flash19enable_sm80_to_sm89INS1_16FlashAttnFwdSm80INS1_25CollectiveMainloopFwdSm80ILi4ELi1ELb0EN4cute5tupleIJNS5_1CILi128EEENS7_ILi64EEES8_EEELi128ENS_10bfloat16_tEfNS_4arch4Sm80ELb1ELb0ELb1ELb1ELb1ELb0ELb1ELb0EEENS1_21CollectiveEpilogueFwdINS6_IJS8_S8_S9_EEENS6_IJNS7_ILi1EEESH_SH_EEESB_SD_Li128ELb1ELb1ELb0ELb0EEENS1_19SingleTileSchedulerILb1ELb0ELb1ELi128EEEEEEEEEvNT_6ParamsE,@"STO_CUDA_ENTRY STV_DEFAULT"
_ZN7cutlass13device_kernelIN5flash19enable_sm80_to_sm89INS1_16FlashAttnFwdSm80INS1_25CollectiveMainloopFwdSm80ILi4ELi1ELb0EN4cute5tupleIJNS5_1CILi128EEENS7_ILi64EEES8_EEELi128ENS_10bfloat16_tEfNS_4arch4Sm80ELb1ELb0ELb1ELb1ELb1ELb0ELb1ELb0EEENS1_21CollectiveEpilogueFwdINS6_IJS8_S8_S9_EEENS6_IJNS7_ILi1EEESH_SH_EEESB_SD_Li128ELb1ELb1ELb0ELb0EEENS1_19SingleTileSchedulerILb1ELb0ELb1ELi128EEEEEEEEEvNT_6ParamsE:
[----:B------:R-:W-:Y:S01]  /*0000*/  LDC R1, c[0x0][0x28] ;  /* 0x00000a00ff017b82 */ /* 0x000fe20000000800 */
[----:B------:R-:W-:Y:S05]  /*0010*/  EXIT ;  /* 0x000000000000794d */ /* 0x000fea0003800000 */
.L_x_16:
        /* <DEDUP_REMOVED lines=14> */
.L_x_34:


//--------------------- .text._ZN7cutlass13device_kernelIN5flash19enable_sm80_to_sm89INS1_16FlashAttnFwdSm80INS1_25CollectiveMainloopFwdSm80ILi4ELi1ELb0EN4cute5tupleIJNS5_1CILi128EEENS7_ILi64EEES8_EEELi128ENS_10bfloat16_tEfNS_4arch4Sm80ELb1ELb0ELb1ELb1ELb1ELb1ELb1ELb0EEENS1_21CollectiveEpilogueFwdINS6_IJS8_S8_S9_EEENS6_IJNS7_ILi1EEESH_SH_EEESB_SD_Li128ELb1ELb1ELb0ELb0EEENS1_19SingleTileSchedulerILb1ELb0ELb1ELi128EEEEEEEEEvNT_6ParamsE --------------------------
	.section	.text._ZN7cutlass13device_kernelIN5flash19enable_sm80_to_sm89INS1_16FlashAttnFwdSm80INS1_25CollectiveMainloopFwdSm80ILi4ELi1ELb0EN4cute5tupleIJNS5_1CILi128EEENS7_ILi64EEES8_EEELi128ENS_10bfloat16_tEfNS_4arch4Sm80ELb1ELb0ELb1ELb1ELb1ELb1ELb1ELb0EEENS1_21CollectiveEpilogueFwdINS6_IJS8_S8_S9_EEENS6_IJNS7_ILi1EEESH_SH_EEESB_SD_Li128ELb1ELb1ELb0ELb0EEENS1_19SingleTileSchedulerILb1ELb0ELb1ELi128EEEEEEEEEvNT_6ParamsE,"ax",@progbits
	.align	128
.text._ZN7cutlass13device_kernelIN5flash19enable_sm80_to_sm89INS1_16FlashAttnFwdSm80INS1_25CollectiveMainloopFwdSm80ILi4ELi1ELb0EN4cute5tupleIJNS5_1CILi128EEENS7_ILi64EEES8_EEELi128ENS_10bfloat16_tEfNS_4arch4Sm80ELb1ELb0ELb1ELb1ELb1ELb1ELb1ELb0EEENS1_21CollectiveEpilogueFwdINS6_IJS8_S8_S9_EEENS6_IJNS7_ILi1EEESH_SH_EEESB_SD_Li128ELb1ELb1ELb0ELb0EEENS1_19SingleTileSchedulerILb1ELb0ELb1ELi128EEEEEEEEEvNT_6ParamsE:
        .type           _ZN7cutlass13device_kernelIN5flash19enable_sm80_to_sm89INS1_16FlashAttnFwdSm80INS1_25CollectiveMainloopFwdSm80ILi4ELi1ELb0EN4cute5tupleIJNS5_1CILi128EEENS7_ILi64EEES8_EEELi128ENS_10bfloat16_tEfNS_4arch4Sm80ELb1ELb0ELb1ELb1ELb1ELb1ELb1ELb0EEENS1_21CollectiveEpilogueFwdINS6_IJS8_S8_S9_EEENS6_IJNS7_ILi1EEESH_SH_EEESB_SD_Li128ELb1ELb1ELb0ELb0EEENS1_19SingleTileSchedulerILb1ELb0ELb1ELi128EEEEEEEEEvNT_6ParamsE,@function
        .size           _ZN7cutlass13device_kernelIN5flash19enable_sm80_to_sm89INS1_16FlashAttnFwdSm80INS1_25CollectiveMainloopFwdSm80ILi4ELi1ELb0EN4cute5tupleIJNS5_1CILi128EEENS7_ILi64EEES8_EEELi128ENS_10bfloat16_tEfNS_4arch4Sm80ELb1ELb0ELb1ELb1ELb1ELb1ELb1ELb0EEENS1_21CollectiveEpilogueFwdINS6_IJS8_S8_S9_EEENS6_IJNS7_ILi1EEESH_SH_EEESB_SD_Li128ELb1ELb1ELb0ELb0EEENS1_19SingleTileSchedulerILb1ELb0ELb1ELi128EEEEEEEEEvNT_6ParamsE,(.L_x_35 - _ZN7cutlass13device_kernelIN5flash19enable_sm80_to_sm89INS1_16FlashAttnFwdSm80INS1_25CollectiveMainloopFwdSm80ILi4ELi1ELb0EN4cute5tupleIJNS5_1CILi128EEENS7_ILi64EEES8_EEELi128ENS_10bfloat16_tEfNS_4arch4Sm80ELb1ELb0ELb1ELb1ELb1ELb1ELb1ELb0EEENS1_21CollectiveEpilogueFwdINS6_IJS8_S8_S9_EEENS6_IJNS7_ILi1EEESH_SH_EEESB_SD_Li128ELb1ELb1ELb0ELb0EEENS1_19SingleTileSchedulerILb1ELb0ELb1ELi128EEEEEEEEEvNT_6ParamsE)
        .other          _ZN7cutlass13device_kernelIN5flash19enable_sm80_to_sm89INS1_16FlashAttnFwdSm80INS1_25CollectiveMainloopFwdSm80ILi4ELi1ELb0EN4cute5tupleIJNS5_1CILi128EEENS7_ILi64EEES8_EEELi128ENS_10bfloat16_tEfNS_4arch4Sm80ELb1ELb0ELb1ELb1ELb1ELb1ELb1ELb0EEENS1_21CollectiveEpilogueFwdINS6_IJS8_S8_S9_EEENS6_IJNS7_ILi1EEESH_SH_EEESB_SD_Li128ELb1ELb1ELb0ELb0EEENS1_19SingleTileSchedulerILb1ELb0ELb1ELi128EEEEEEEEEvNT_6ParamsE,@"STO_CUDA_ENTRY STV_DEFAULT"
_ZN7cutlass13device_kernelIN5flash19enable_sm80_to_sm89INS1_16FlashAttnFwdSm80INS1_25CollectiveMainloopFwdSm80ILi4ELi1ELb0EN4cute5tupleIJNS5_1CILi128EEENS7_ILi64EEES8_EEELi128ENS_10bfloat16_tEfNS_4arch4Sm80ELb1ELb0ELb1ELb1ELb1ELb1ELb1ELb0EEENS1_21CollectiveEpilogueFwdINS6_IJS8_S8_S9_EEENS6_IJNS7_ILi1EEESH_SH_EEESB_SD_Li128ELb1ELb1ELb0ELb0EEENS1_19SingleTileSchedulerILb1ELb0ELb1ELi128EEEEEEEEEvNT_6ParamsE:
[----:B------:R-:W-:Y:S01]  /*0000*/  LDC R1, c[0x0][0x28] ;  /* 0x00000a00ff017b82 */ /* 0x000fe20000000800 */
[----:B------:R-:W-:Y:S05]  /*0010*/  EXIT ;  /* 0x000000000000794d */ /* 0x000fea0003800000 */
.L_x_17:
        /* <DEDUP_REMOVED lines=14> */
.L_x_35:


//--------------------- .nv.shared.reserved.0     --------------------------
	.section	.nv.shared.reserved.0,"aw",@nobits
	.weak		__nv_reservedSMEM_offset_0_alias
	.size		__nv_reservedSMEM_offset_0_alias, 0, 0
	.other		__nv_reservedSMEM_offset_0_alias,@"STO_CUDA_RESERVED_SHARED STV_DEFAULT"
__nv_reservedSMEM_offset_0_alias:
	.zero		0


//--------------------- .nv.global                --------------------------
	.section	.nv.global,"aw",@nobits
.nv.global:
	.type		_ZN80_INTERNAL_6eb2f92d_44_flash_fwd_hdim128_bf16_paged_softcap_sm80_cu_1f2e7571_31244cute1_E,@object
	.size		_ZN80_INTERNAL_6eb2f92d_44_flash_fwd_hdim128_bf16_paged_softcap_sm80_cu_1f2e7571_31244cute1_E,(_ZN80_INTERNAL_6eb2f92d_44_flash_fwd_hdim128_bf16_paged_softcap_sm80_cu_1f2e7571_31244cuda3std3__45__cpo6cbeginE - _ZN80_INTERNAL_6eb2f92d_44_flash_fwd_hdim128_bf16_paged_softcap_sm80_cu_1f2e7571_31244cute1_E)
_ZN80_INTERNAL_6eb2f92d_44_flash_fwd_hdim128_bf16_paged_softcap_sm80_cu_1f2e7571_31244cute1_E:
	.zero		1
	.type		_ZN80_INTERNAL_6eb2f92d_44_flash_fwd_hdim128_bf16_paged_softcap_sm80_cu_1f2e7571_31244cuda3std3__45__cpo6cbeginE,@object
	.size		_ZN80_INTERNAL_6eb2f92d_44_flash_fwd_hdim128_bf16_paged_softcap_sm80_cu_1f2e7571_31244cuda3std3__45__cpo6cbeginE,(_ZN80_INTERNAL_6eb2f92d_44_flash_fwd_hdim128_bf16_paged_softcap_sm80_cu_1f2e7571_31244cuda3std3__48in_placeE - _ZN80_INTERNAL_6eb2f92d_44_flash_fwd_hdim128_bf16_paged_softcap_sm80_cu_1f2e7571_31244cuda3std3__45__cpo6cbeginE)
_ZN80_INTERNAL_6eb2f92d_44_flash_fwd_hdim128_bf16_paged_softcap_sm80_cu_1f2e7571_31244cuda3std3__45__cpo6cbeginE:
	.zero		1
	.type		_ZN80_INTERNAL_6eb2f92d_44_flash_fwd_hdim128_bf16_paged_softcap_sm80_cu_1f2e7571_31244cuda3std3__48in_placeE,@object
	.size		_ZN80_INTERNAL_6eb2f92d_44_flash_fwd_hdim128_bf16_paged_softcap_sm80_cu_1f2e7571_31244cuda3std3__48in_placeE,(_ZN80_INTERNAL_6eb2f92d_44_flash_fwd_hdim128_bf16_paged_softcap_sm80_cu_1f2e7571_31244cuda3std6ranges3__45__cpo9iter_moveE - _ZN80_INTERNAL_6eb2f92d_44_flash_fwd_hdim128_bf16_paged_softcap_sm80_cu_1f2e7571_31244cuda3std3__48in_placeE)
_ZN80_INTERNAL_6eb2f92d_44_flash_fwd_hdim128_bf16_paged_softcap_sm80_cu_1f2e7571_31244cuda3std3__48in_placeE:
	.zero		1
	.type		_ZN80_INTERNAL_6eb2f92d_44_flash_fwd_hdim128_bf16_paged_softcap_sm80_cu_1f2e7571_31244cuda3std6ranges3__45__cpo9iter_moveE,@object
	.size		_ZN80_INTERNAL_6eb2f92d_44_flash_fwd_hdim128_bf16_paged_softcap_sm80_cu_1f2e7571_31244cuda3std6ranges3__45__cpo9iter_moveE,(_ZN80_INTERNAL_6eb2f92d_44_flash_fwd_hdim128_bf16_paged_softcap_sm80_cu_1f2e7571_31244cuda3std3__45__cpo5beginE - _ZN80_INTERNAL_6eb2f92d_44_flash_fwd_hdim128_bf16_paged_softcap_sm80_cu_1f2e7571_31244cuda3std6ranges3__45__cpo9iter_moveE)
_ZN80_INTERNAL_6eb2f92d_44_flash_fwd_hdim128_bf16_paged_softcap_sm80_cu_1f2e7571_31244cuda3std6ranges3__45__cpo9iter_moveE:
	.zero		1
	.type		_ZN80_INTERNAL_6eb2f92d_44_flash_fwd_hdim128_bf16_paged_softcap_sm80_cu_1f2e7571_31244cuda3std3__45__cpo5beginE,@object
	.size		_ZN80_INTERNAL_6eb2f92d_44_flash_fwd_hdim128_bf16_paged_softcap_sm80_cu_1f2e7571_31244cuda3std3__45__cpo5beginE,(_ZN80_INTERNAL_6eb2f92d_44_flash_fwd_hdim128_bf16_paged_softcap_sm80_cu_1f2e7571_31244cuda3std3__482_GLOBAL__N__6eb2f92d_44_flash_fwd_hdim128_bf16_paged_softcap_sm80_cu_1f2e7571_31246ignoreE - _ZN80_INTERNAL_6eb2f92d_44_flash_fwd_hdim128_bf16_paged_softcap_sm80_cu_1f2e7571_31244cuda3std3__45__cpo5beginE)
_ZN80_INTERNAL_6eb2f92d_44_flash_fwd_hdim128_bf16_paged_softcap_sm80_cu_1f2e7571_31244cuda3std3__45__cpo5beginE:
	.zero		1
	.type		_ZN80_INTERNAL_6eb2f92d_44_flash_fwd_hdim128_bf16_paged_softcap_sm80_cu_1f2e7571_31244cuda3std3__482_GLOBAL__N__6eb2f92d_44_flash_fwd_hdim128_bf16_paged_softcap_sm80_cu_1f2e7571_31246ignoreE,@object
	.size		_ZN80_INTERNAL_6eb2f92d_44_flash_fwd_hdim128_bf16_paged_softcap_sm80_cu_1f2e7571_31244cuda3std3__482_GLOBAL__N__6eb2f92d_44_flash_fwd_hdim128_bf16_paged_softcap_sm80_cu_1f2e7571_31246ignoreE,(_ZN80_INTERNAL_6eb2f92d_44_flash_fwd_hdim128_bf16_paged_softcap_sm80_cu_1f2e7571_31244cute7productE - _ZN80_INTERNAL_6eb2f92d_44_flash_fwd_hdim128_bf16_paged_softcap_sm80_cu_1f2e7571_31244cuda3std3__482_GLOBAL__N__6eb2f92d_44_flash_fwd_hdim128_bf16_paged_softcap_sm80_cu_1f2e7571_31246ignoreE)
_ZN80_INTERNAL_6eb2f92d_44_flash_fwd_hdim128_bf16_paged_softcap_sm80_cu_1f2e7571_31244cuda3std3__482_GLOBAL__N__6eb2f92d_44_flash_fwd_hdim128_bf16_paged_softcap_sm80_cu_1f2e7571_31246ignoreE:
	.zero		1
	.type		_ZN80_INTERNAL_6eb2f92d_44_flash_fwd_hdim128_bf16_paged_softcap_sm80_cu_1f2e7571_31244cute7productE,@object
	.size		_ZN80_INTERNAL_6eb2f92d_44_flash_fwd_hdim128_bf16_paged_softcap_sm80_cu_1f2e7571_31244cute7productE,(_ZN80_INTERNAL_6eb2f92d_44_flash_fwd_hdim128_bf16_paged_softcap_sm80_cu_1f2e7571_31244cuda3std3__45__cpo3endE - _ZN80_INTERNAL_6eb2f92d_44_flash_fwd_hdim128_bf16_paged_softcap_sm80_cu_1f2e7571_31244cute7productE)
_ZN80_INTERNAL_6eb2f92d_44_flash_fwd_hdim128_bf16_paged_softcap_sm80_cu_1f2e7571_31244cute7productE:
	.zero		1
	.type		_ZN80_INTERNAL_6eb2f92d_44_flash_fwd_hdim128_bf16_paged_softcap_sm80_cu_1f2e7571_31244cuda3std3__45__cpo3endE,@object
	.size		_ZN80_INTERNAL_6eb2f92d_44_flash_fwd_hdim128_bf16_paged_softcap_sm80_cu_1f2e7571_31244cuda3std3__45__cpo3endE,(_ZN80_INTERNAL_6eb2f92d_44_flash_fwd_hdim128_bf16_paged_softcap_sm80_cu_1f2e7571_31244cuda3std3__419piecewise_constructE - _ZN80_INTERNAL_6eb2f92d_44_flash_fwd_hdim128_bf16_paged_softcap_sm80_cu_1f2e7571_31244cuda3std3__45__cpo3endE)
_ZN80_INTERNAL_6eb2f92d_44_flash_fwd_hdim128_bf16_paged_softcap_sm80_cu_1f2e7571_31244cuda3std3__45__cpo3endE:
	.zero		1
	.type		_ZN80_INTERNAL_6eb2f92d_44_flash_fwd_hdim128_bf16_paged_softcap_sm80_cu_1f2e7571_31244cuda3std3__419piecewise_constructE,@object
	.size		_ZN80_INTERNAL_6eb2f92d_44_flash_fwd_hdim128_bf16_paged_softcap_sm80_cu_1f2e7571_31244cuda3std3__419piecewise_constructE,(_ZN80_INTERNAL_6eb2f92d_44_flash_fwd_hdim128_bf16_paged_softcap_sm80_cu_1f2e7571_31244cuda3std3__45__cpo4cendE - _ZN80_INTERNAL_6eb2f92d_44_flash_fwd_hdim128_bf16_paged_softcap_sm80_cu_1f2e7571_31244cuda3std3__419piecewise_constructE)
_ZN80_INTERNAL_6eb2f92d_44_flash_fwd_hdim128_bf16_paged_softcap_sm80_cu_1f2e7571_31244cuda3std3__419piecewise_constructE:
	.zero		1
	.type		_ZN80_INTERNAL_6eb2f92d_44_flash_fwd_hdim128_bf16_paged_softcap_sm80_cu_1f2e7571_31244cuda3std3__45__cpo4cendE,@object
	.size		_ZN80_INTERNAL_6eb2f92d_44_flash_fwd_hdim128_bf16_paged_softcap_sm80_cu_1f2e7571_31244cuda3std3__45__cpo4cendE,(_ZN80_INTERNAL_6eb2f92d_44_flash_fwd_hdim128_bf16_paged_softcap_sm80_cu_1f2e7571_31244cuda3std6ranges3__45__cpo4swapE - _ZN80_INTERNAL_6eb2f92d_44_flash_fwd_hdim128_bf16_paged_softcap_sm80_cu_1f2e7571_31244cuda3std3__45__cpo4cendE)
_ZN80_INTERNAL_6eb2f92d_44_flash_fwd_hdim128_bf16_paged_softcap_sm80_cu_1f2e7571_31244cuda3std3__45__cpo4cendE:
	.zero		1
	.type		_ZN80_INTERNAL_6eb2f92d_44_flash_fwd_hdim128_bf16_paged_softcap_sm80_cu_1f2e7571_31244cuda3std6ranges3__45__cpo4swapE,@object
	.size		_ZN80_INTERNAL_6eb2f92d_44_flash_fwd_hdim128_bf16_paged_softcap_sm80_cu_1f2e7571_31244cuda3std6ranges3__45__cpo4swapE,(.L_7 - _ZN80_INTERNAL_6eb2f92d_44_flash_fwd_hdim128_bf16_paged_softcap_sm80_cu_1f2e7571_31244cuda3std6ranges3__45__cpo4swapE)
_ZN80_INTERNAL_6eb2f92d_44_flash_fwd_hdim128_bf16_paged_softcap_sm80_cu_1f2e7571_31244cuda3std6ranges3__45__cpo4swapE:
	.zero		1
.L_7:


//--------------------- .nv.constant0._ZN7cutlass13device_kernelIN5flash19enable_sm80_to_sm89INS1_16FlashAttnFwdSm80INS1_25CollectiveMainloopFwdSm80ILi8ELi1ELb1EN4cute5tupleIJNS5_1CILi128EEES8_S8_EEELi128ENS_10bfloat16_tEfNS_4arch4Sm80ELb0ELb0ELb1ELb0ELb1ELb0ELb1ELb0EEENS1_21CollectiveEpilogueFwdIS9_NS6_IJNS7_ILi1EEESF_SF_EEESA_SC_Li256ELb0ELb1ELb0ELb0EEENS1_19SingleTileSchedulerILb0ELb0ELb1ELi128EEEEEEEEEvNT_6ParamsE --------------------------
	.section	.nv.constant0._ZN7cutlass13device_kernelIN5flash19enable_sm80_to_sm89INS1_16FlashAttnFwdSm80INS1_25CollectiveMainloopFwdSm80ILi8ELi1ELb1EN4cute5tupleIJNS5_1CILi128EEES8_S8_EEELi128ENS_10bfloat16_tEfNS_4arch4Sm80ELb0ELb0ELb1ELb0ELb1ELb0ELb1ELb0EEENS1_21CollectiveEpilogueFwdIS9_NS6_IJNS7_ILi1EEESF_SF_EEESA_SC_Li256ELb0ELb1ELb0ELb0EEENS1_19SingleTileSchedulerILb0ELb0ELb1ELi128EEEEEEEEEvNT_6ParamsE,"a",@progbits
	.sectionflags	@""
	.align	4
.nv.constant0._ZN7cutlass13device_kernelIN5flash19enable_sm80_to_sm89INS1_16FlashAttnFwdSm80INS1_25CollectiveMainloopFwdSm80ILi8ELi1ELb1EN4cute5tupleIJNS5_1CILi128EEES8_S8_EEELi128ENS_10bfloat16_tEfNS_4arch4Sm80ELb0ELb0ELb1ELb0ELb1ELb0ELb1ELb0EEENS1_21CollectiveEpilogueFwdIS9_NS6_IJNS7_ILi1EEESF_SF_EEESA_SC_Li256ELb0ELb1ELb0ELb0EEENS1_19SingleTileSchedulerILb0ELb0ELb1ELi128EEEEEEEEEvNT_6ParamsE:
	.zero		1576


//--------------------- .nv.constant0._ZN7cutlass13device_kernelIN5flash19enable_sm80_to_sm89INS1_16FlashAttnFwdSm80INS1_25CollectiveMainloopFwdSm80ILi8ELi1ELb1EN4cute5tupleIJNS5_1CILi128EEES8_S8_EEELi128ENS_10bfloat16_tEfNS_4arch4Sm80ELb0ELb0ELb1ELb1ELb1ELb0ELb1ELb0EEENS1_21CollectiveEpilogueFwdIS9_NS6_IJNS7_ILi1EEESF_SF_EEESA_SC_Li256ELb1ELb1ELb0ELb0EEENS1_19SingleTileSchedulerILb1ELb0ELb1ELi128EEEEEEEEEvNT_6ParamsE --------------------------
	.section	.nv.constant0._ZN7cutlass13device_kernelIN5flash19enable_sm80_to_sm89INS1_16FlashAttnFwdSm80INS1_25CollectiveMainloopFwdSm80ILi8ELi1ELb1EN4cute5tupleIJNS5_1CILi128EEES8_S8_EEELi128ENS_10bfloat16_tEfNS_4arch4Sm80ELb0ELb0ELb1ELb1ELb1ELb0ELb1ELb0EEENS1_21CollectiveEpilogueFwdIS9_NS6_IJNS7_ILi1EEESF_SF_EEESA_SC_Li256ELb1ELb1ELb0ELb0EEENS1_19SingleTileSchedulerILb1ELb0ELb1ELi128EEEEEEEEEvNT_6ParamsE,"a",@progbits
	.sectionflags	@""
	.align	4
.nv.constant0._ZN7cutlass13device_kernelIN5flash19enable_sm80_to_sm89INS1_16FlashAttnFwdSm80INS1_25CollectiveMainloopFwdSm80ILi8ELi1ELb1EN4cute5tupleIJNS5_1CILi128EEES8_S8_EEELi128ENS_10bfloat16_tEfNS_4arch4Sm80ELb0ELb0ELb1ELb1ELb1ELb0ELb1ELb0EEENS1_21CollectiveEpilogueFwdIS9_NS6_IJNS7_ILi1EEESF_SF_EEESA_SC_Li256ELb1ELb1ELb0ELb0EEENS1_19SingleTileSchedulerILb1ELb0ELb1ELi128EEEEEEEEEvNT_6ParamsE:
	.zero		1576


//--------------------- .nv.constant0._ZN7cutlass13device_kernelIN5flash19enable_sm80_to_sm89INS1_16FlashAttnFwdSm80INS1_25CollectiveMainloopFwdSm80ILi8ELi1ELb1EN4cute5tupleIJNS5_1CILi128EEES8_S8_EEELi128ENS_10bfloat16_tEfNS_4arch4Sm80ELb0ELb0ELb1ELb1ELb1ELb1ELb1ELb0EEENS1_21CollectiveEpilogueFwdIS9_NS6_IJNS7_ILi1EEESF_SF_EEESA_SC_Li256ELb1ELb1ELb0ELb0EEENS1_19SingleTileSchedulerILb1ELb0ELb1ELi128EEEEEEEEEvNT_6ParamsE --------------------------
	.section	.nv.constant0._ZN7cutlass13device_kernelIN5flash19enable_sm80_to_sm89INS1_16FlashAttnFwdSm80INS1_25CollectiveMainloopFwdSm80ILi8ELi1ELb1EN4cute5tupleIJNS5_1CILi128EEES8_S8_EEELi128ENS_10bfloat16_tEfNS_4arch4Sm80ELb0ELb0ELb1ELb1ELb1ELb1ELb1ELb0EEENS1_21CollectiveEpilogueFwdIS9_NS6_IJNS7_ILi1EEESF_SF_EEESA_SC_Li256ELb1ELb1ELb0ELb0EEENS1_19SingleTileSchedulerILb1ELb0ELb1ELi128EEEEEEEEEvNT_6ParamsE,"a",@progbits
	.sectionflags	@""
	.align	4
.nv.constant0._ZN7cutlass13device_kernelIN5flash19enable_sm80_to_sm89INS1_16FlashAttnFwdSm80INS1_25CollectiveMainloopFwdSm80ILi8ELi1ELb1EN4cute5tupleIJNS5_1CILi128EEES8_S8_EEELi128ENS_10bfloat16_tEfNS_4arch4Sm80ELb0ELb0ELb1ELb1ELb1ELb1ELb1ELb0EEENS1_21CollectiveEpilogueFwdIS9_NS6_IJNS7_ILi1EEESF_SF_EEESA_SC_Li256ELb1ELb1ELb0ELb0EEENS1_19SingleTileSchedulerILb1ELb0ELb1ELi128EEEEEEEEEvNT_6ParamsE:
	.zero		1576


//--------------------- .nv.constant0._ZN7cutlass13device_kernelIN5flash19enable_sm80_to_sm89INS1_16FlashAttnFwdSm80INS1_25CollectiveMainloopFwdSm80ILi8ELi1ELb1EN4cute5tupleIJNS5_1CILi128EEENS7_ILi96EEES8_EEELi128ENS_10bfloat16_tEfNS_4arch4Sm80ELb0ELb1ELb1ELb0ELb1ELb0ELb1ELb0EEENS1_21CollectiveEpilogueFwdINS6_IJS8_S8_S9_EEENS6_IJNS7_ILi1EEESH_SH_EEESB_SD_Li256ELb0ELb1ELb0ELb0EEENS1_19SingleTileSchedulerILb0ELb0ELb1ELi128EEEEEEEEEvNT_6ParamsE --------------------------
	.section	.nv.constant0._ZN7cutlass13device_kernelIN5flash19enable_sm80_to_sm89INS1_16FlashAttnFwdSm80INS1_25CollectiveMainloopFwdSm80ILi8ELi1ELb1EN4cute5tupleIJNS5_1CILi128EEENS7_ILi96EEES8_EEELi128ENS_10bfloat16_tEfNS_4arch4Sm80ELb0ELb1ELb1ELb0ELb1ELb0ELb1ELb0EEENS1_21CollectiveEpilogueFwdINS6_IJS8_S8_S9_EEENS6_IJNS7_ILi1EEESH_SH_EEESB_SD_Li256ELb0ELb1ELb0ELb0EEENS1_19SingleTileSchedulerILb0ELb0ELb1ELi128EEEEEEEEEvNT_6ParamsE,"a",@progbits
	.sectionflags	@""
	.align	4
.nv.constant0._ZN7cutlass13device_kernelIN5flash19enable_sm80_to_sm89INS1_16FlashAttnFwdSm80INS1_25CollectiveMainloopFwdSm80ILi8ELi1ELb1EN4cute5tupleIJNS5_1CILi128EEENS7_ILi96EEES8_EEELi128ENS_10bfloat16_tEfNS_4arch4Sm80ELb0ELb1ELb1ELb0ELb1ELb0ELb1ELb0EEENS1_21CollectiveEpilogueFwdINS6_IJS8_S8_S9_EEENS6_IJNS7_ILi1EEESH_SH_EEESB_SD_Li256ELb0ELb1ELb0ELb0EEENS1_19SingleTileSchedulerILb0ELb0ELb1ELi128EEEEEEEEEvNT_6ParamsE:
	.zero		1576


//--------------------- .nv.constant0._ZN7cutlass13device_kernelIN5flash19enable_sm80_to_sm89INS1_16FlashAttnFwdSm80INS1_25CollectiveMainloopFwdSm80ILi8ELi1ELb1EN4cute5tupleIJNS5_1CILi128EEENS7_ILi96EEES8_EEELi128ENS_10bfloat16_tEfNS_4arch4Sm80ELb0ELb1ELb1ELb1ELb1ELb0ELb1ELb0EEENS1_21CollectiveEpilogueFwdINS6_IJS8_S8_S9_EEENS6_IJNS7_ILi1EEESH_SH_EEESB_SD_Li256ELb1ELb1ELb0ELb0EEENS1_19SingleTileSchedulerILb1ELb0ELb1ELi128EEEEEEEEEvNT_6ParamsE --------------------------
	.section	.nv.constant0._ZN7cutlass13device_kernelIN5flash19enable_sm80_to_sm89INS1_16FlashAttnFwdSm80INS1_25CollectiveMainloopFwdSm80ILi8ELi1ELb1EN4cute5tupleIJNS5_1CILi128EEENS7_ILi96EEES8_EEELi128ENS_10bfloat16_tEfNS_4arch4Sm80ELb0ELb1ELb1ELb1ELb1ELb0ELb1ELb0EEENS1_21CollectiveEpilogueFwdINS6_IJS8_S8_S9_EEENS6_IJNS7_ILi1EEESH_SH_EEESB_SD_Li256ELb1ELb1ELb0ELb0EEENS1_19SingleTileSchedulerILb1ELb0ELb1ELi128EEEEEEEEEvNT_6ParamsE,"a",@progbits
	.sectionflags	@""
	.align	4
.nv.constant0._ZN7cutlass13device_kernelIN5flash19enable_sm80_to_sm89INS1_16FlashAttnFwdSm80INS1_25CollectiveMainloopFwdSm80ILi8ELi1ELb1EN4cute5tupleIJNS5_1CILi128EEENS7_ILi96EEES8_EEELi128ENS_10bfloat16_tEfNS_4arch4Sm80ELb0ELb1ELb1ELb1ELb1ELb0ELb1ELb0EEENS1_21CollectiveEpilogueFwdINS6_IJS8_S8_S9_EEENS6_IJNS7_ILi1EEESH_SH_EEESB_SD_Li256ELb1ELb1ELb0ELb0EEENS1_19SingleTileSchedulerILb1ELb0ELb1ELi128EEEEEEEEEvNT_6ParamsE:
	.zero		1576


//--------------------- .nv.constant0._ZN7cutlass13device_kernelIN5flash19enable_sm80_to_sm89INS1_16FlashAttnFwdSm80INS1_25CollectiveMainloopFwdSm80ILi8ELi1ELb1EN4cute5tupleIJNS5_1CILi128EEENS7_ILi96EEES8_EEELi128ENS_10bfloat16_tEfNS_4arch4Sm80ELb0ELb1ELb1ELb1ELb1ELb1ELb1ELb0EEENS1_21CollectiveEpilogueFwdINS6_IJS8_S8_S9_EEENS6_IJNS7_ILi1EEESH_SH_EEESB_SD_Li256ELb1ELb1ELb0ELb0EEENS1_19SingleTileSchedulerILb1ELb0ELb1ELi128EEEEEEEEEvNT_6ParamsE --------------------------
	.section	.nv.constant0._ZN7cutlass13device_kernelIN5flash19enable_sm80_to_sm89INS1_16FlashAttnFwdSm80INS1_25CollectiveMainloopFwdSm80ILi8ELi1ELb1EN4cute5tupleIJNS5_1CILi128EEENS7_ILi96EEES8_EEELi128ENS_10bfloat16_tEfNS_4arch4Sm80ELb0ELb1ELb1ELb1ELb1ELb1ELb1ELb0EEENS1_21CollectiveEpilogueFwdINS6_IJS8_S8_S9_EEENS6_IJNS7_ILi1EEESH_SH_EEESB_SD_Li256ELb1ELb1ELb0ELb0EEENS1_19SingleTileSchedulerILb1ELb0ELb1ELi128EEEEEEEEEvNT_6ParamsE,"a",@progbits
	.sectionflags	@""
	.align	4
.nv.constant0._ZN7cutlass13device_kernelIN5flash19enable_sm80_to_sm89INS1_16FlashAttnFwdSm80INS1_25CollectiveMainloopFwdSm80ILi8ELi1ELb1EN4cute5tupleIJNS5_1CILi128EEENS7_ILi96EEES8_EEELi128ENS_10bfloat16_tEfNS_4arch4Sm80ELb0ELb1ELb1ELb1ELb1ELb1ELb1ELb0EEENS1_21CollectiveEpilogueFwdINS6_IJS8_S8_S9_EEENS6_IJNS7_ILi1EEESH_SH_EEESB_SD_Li256ELb1ELb1ELb0ELb0EEENS1_19SingleTileSchedulerILb1ELb0ELb1ELi128EEEEEEEEEvNT_6ParamsE:
	.zero		1576


//--------------------- .nv.constant0._ZN7cutlass13device_kernelIN5flash19enable_sm80_to_sm89INS1_16FlashAttnFwdSm80INS1_25CollectiveMainloopFwdSm80ILi8ELi1ELb1EN4cute5tupleIJNS5_1CILi128EEES8_S8_EEELi128ENS_10bfloat16_tEfNS_4arch4Sm80ELb1ELb0ELb1ELb0ELb1ELb0ELb1ELb0EEENS1_21CollectiveEpilogueFwdIS9_NS6_IJNS7_ILi1EEESF_SF_EEESA_SC_Li256ELb0ELb1ELb0ELb0EEENS1_30DynamicPersistentTileSchedulerILi256ELi256ELb0ELb1ELb0EEEEEEEEEvNT_6ParamsE --------------------------
	.section	.nv.constant0._ZN7cutlass13device_kernelIN5flash19enable_sm80_to_sm89INS1_16FlashAttnFwdSm80INS1_25CollectiveMainloopFwdSm80ILi8ELi1ELb1EN4cute5tupleIJNS5_1CILi128EEES8_S8_EEELi128ENS_10bfloat16_tEfNS_4arch4Sm80ELb1ELb0ELb1ELb0ELb1ELb0ELb1ELb0EEENS1_21CollectiveEpilogueFwdIS9_NS6_IJNS7_ILi1EEESF_SF_EEESA_SC_Li256ELb0ELb1ELb0ELb0EEENS1_30DynamicPersistentTileSchedulerILi256ELi256ELb0ELb1ELb0EEEEEEEEEvNT_6ParamsE,"a",@progbits
	.sectionflags	@""
	.align	4
.nv.constant0._ZN7cutlass13device_kernelIN5flash19enable_sm80_to_sm89INS1_16FlashAttnFwdSm80INS1_25CollectiveMainloopFwdSm80ILi8ELi1ELb1EN4cute5tupleIJNS5_1CILi128EEES8_S8_EEELi128ENS_10bfloat16_tEfNS_4arch4Sm80ELb1ELb0ELb1ELb0ELb1ELb0ELb1ELb0EEENS1_21CollectiveEpilogueFwdIS9_NS6_IJNS7_ILi1EEESF_SF_EEESA_SC_Li256ELb0ELb1ELb0ELb0EEENS1_30DynamicPersistentTileSchedulerILi256ELi256ELb0ELb1ELb0EEEEEEEEEvNT_6ParamsE:
	.zero		1592


//--------------------- .nv.constant0._ZN7cutlass13device_kernelIN5flash19enable_sm80_to_sm89INS1_16FlashAttnFwdSm80INS1_25CollectiveMainloopFwdSm80ILi8ELi1ELb1EN4cute5tupleIJNS5_1CILi128EEES8_S8_EEELi128ENS_10bfloat16_tEfNS_4arch4Sm80ELb1ELb0ELb1ELb1ELb1ELb0ELb1ELb0EEENS1_21CollectiveEpilogueFwdIS9_NS6_IJNS7_ILi1EEESF_SF_EEESA_SC_Li256ELb1ELb1ELb0ELb0EEENS1_19SingleTileSchedulerILb1ELb0ELb1ELi128EEEEEEEEEvNT_6ParamsE --------------------------
	.section	.nv.constant0._ZN7cutlass13device_kernelIN5flash19enable_sm80_to_sm89INS1_16FlashAttnFwdSm80INS1_25CollectiveMainloopFwdSm80ILi8ELi1ELb1EN4cute5tupleIJNS5_1CILi128EEES8_S8_EEELi128ENS_10bfloat16_tEfNS_4arch4Sm80ELb1ELb0ELb1ELb1ELb1ELb0ELb1ELb0EEENS1_21CollectiveEpilogueFwdIS9_NS6_IJNS7_ILi1EEESF_SF_EEESA_SC_Li256ELb1ELb1ELb0ELb0EEENS1_19SingleTileSchedulerILb1ELb0ELb1ELi128EEEEEEEEEvNT_6ParamsE,"a",@progbits
	.sectionflags	@""
	.align	4
.nv.constant0._ZN7cutlass13device_kernelIN5flash19enable_sm80_to_sm89INS1_16FlashAttnFwdSm80INS1_25CollectiveMainloopFwdSm80ILi8ELi1ELb1EN4cute5tupleIJNS5_1CILi128EEES8_S8_EEELi128ENS_10bfloat16_tEfNS_4arch4Sm80ELb1ELb0ELb1ELb1ELb1ELb0ELb1ELb0EEENS1_21CollectiveEpilogueFwdIS9_NS6_IJNS7_ILi1EEESF_SF_EEESA_SC_Li256ELb1ELb1ELb0ELb0EEENS1_19SingleTileSchedulerILb1ELb0ELb1ELi128EEEEEEEEEvNT_6ParamsE:
	.zero		1576


//--------------------- .nv.constant0._ZN7cutlass13device_kernelIN5flash19enable_sm80_to_sm89INS1_16FlashAttnFwdSm80INS1_25CollectiveMainloopFwdSm80ILi8ELi1ELb1EN4cute5tupleIJNS5_1CILi128EEES8_S8_EEELi128ENS_10bfloat16_tEfNS_4arch4Sm80ELb1ELb0ELb1ELb1ELb1ELb1ELb1ELb0EEENS1_21CollectiveEpilogueFwdIS9_NS6_IJNS7_ILi1EEESF_SF_EEESA_SC_Li256ELb1ELb1ELb0ELb0EEENS1_19SingleTileSchedulerILb1ELb0ELb1ELi128EEEEEEEEEvNT_6ParamsE --------------------------
	.section	.nv.constant0._ZN7cutlass13device_kernelIN5flash19enable_sm80_to_sm89INS1_16FlashAttnFwdSm80INS1_25CollectiveMainloopFwdSm80ILi8ELi1ELb1EN4cute5tupleIJNS5_1CILi128EEES8_S8_EEELi128ENS_10bfloat16_tEfNS_4arch4Sm80ELb1ELb0ELb1ELb1ELb1ELb1ELb1ELb0EEENS1_21CollectiveEpilogueFwdIS9_NS6_IJNS7_ILi1EEESF_SF_EEESA_SC_Li256ELb1ELb1ELb0ELb0EEENS1_19SingleTileSchedulerILb1ELb0ELb1ELi128EEEEEEEEEvNT_6ParamsE,"a",@progbits
	.sectionflags	@""
	.align	4
.nv.constant0._ZN7cutlass13device_kernelIN5flash19enable_sm80_to_sm89INS1_16FlashAttnFwdSm80INS1_25CollectiveMainloopFwdSm80ILi8ELi1ELb1EN4cute5tupleIJNS5_1CILi128EEES8_S8_EEELi128ENS_10bfloat16_tEfNS_4arch4Sm80ELb1ELb0ELb1ELb1ELb1ELb1ELb1ELb0EEENS1_21CollectiveEpilogueFwdIS9_NS6_IJNS7_ILi1EEESF_SF_EEESA_SC_Li256ELb1ELb1ELb0ELb0EEENS1_19SingleTileSchedulerILb1ELb0ELb1ELi128EEEEEEEEEvNT_6ParamsE:
	.zero		1576


//--------------------- .nv.constant0._ZN7cutlass13device_kernelIN5flash19enable_sm80_to_sm89INS1_16FlashAttnFwdSm80INS1_25CollectiveMainloopFwdSm80ILi4ELi1ELb0EN4cute5tupleIJNS5_1CILi128EEENS7_ILi64EEES8_EEELi128ENS_10bfloat16_tEfNS_4arch4Sm80ELb0ELb0ELb1ELb0ELb1ELb0ELb1ELb0EEENS1_21CollectiveEpilogueFwdINS6_IJS8_S8_S9_EEENS6_IJNS7_ILi1EEESH_SH_EEESB_SD_Li128ELb0ELb1ELb0ELb0EEENS1_19SingleTileSchedulerILb0ELb0ELb1ELi128EEEEEEEEEvNT_6ParamsE --------------------------
	.section	.nv.constant0._ZN7cutlass13device_kernelIN5flash19enable_sm80_to_sm89INS1_16FlashAttnFwdSm80INS1_25CollectiveMainloopFwdSm80ILi4ELi1ELb0EN4cute5tupleIJNS5_1CILi128EEENS7_ILi64EEES8_EEELi128ENS_10bfloat16_tEfNS_4arch4Sm80ELb0ELb0ELb1ELb0ELb1ELb0ELb1ELb0EEENS1_21CollectiveEpilogueFwdINS6_IJS8_S8_S9_EEENS6_IJNS7_ILi1EEESH_SH_EEESB_SD_Li128ELb0ELb1ELb0ELb0EEENS1_19SingleTileSchedulerILb0ELb0ELb1ELi128EEEEEEEEEvNT_6ParamsE,"a",@progbits
	.sectionflags	@""
	.align	4
.nv.constant0._ZN7cutlass13device_kernelIN5flash19enable_sm80_to_sm89INS1_16FlashAttnFwdSm80INS1_25CollectiveMainloopFwdSm80ILi4ELi1ELb0EN4cute5tupleIJNS5_1CILi128EEENS7_ILi64EEES8_EEELi128ENS_10bfloat16_tEfNS_4arch4Sm80ELb0ELb0ELb1ELb0ELb1ELb0ELb1ELb0EEENS1_21CollectiveEpilogueFwdINS6_IJS8_S8_S9_EEENS6_IJNS7_ILi1EEESH_SH_EEESB_SD_Li128ELb0ELb1ELb0ELb0EEENS1_19SingleTileSchedulerILb0ELb0ELb1ELi128EEEEEEEEEvNT_6ParamsE:
	.zero		1576


//--------------------- .nv.constant0._ZN7cutlass13device_kernelIN5flash19enable_sm80_to_sm89INS1_16FlashAttnFwdSm80INS1_25CollectiveMainloopFwdSm80ILi4ELi1ELb0EN4cute5tupleIJNS5_1CILi128EEENS7_ILi64EEES8_EEELi128ENS_10bfloat16_tEfNS_4arch4Sm80ELb0ELb0ELb1ELb1ELb1ELb0ELb1ELb0EEENS1_21CollectiveEpilogueFwdINS6_IJS8_S8_S9_EEENS6_IJNS7_ILi1EEESH_SH_EEESB_SD_Li128ELb1ELb1ELb0ELb0EEENS1_19SingleTileSchedulerILb1ELb0ELb1ELi128EEEEEEEEEvNT_6ParamsE --------------------------
	.section	.nv.constant0._ZN7cutlass13device_kernelIN5flash19enable_sm80_to_sm89INS1_16FlashAttnFwdSm80INS1_25CollectiveMainloopFwdSm80ILi4ELi1ELb0EN4cute5tupleIJNS5_1CILi128EEENS7_ILi64EEES8_EEELi128ENS_10bfloat16_tEfNS_4arch4Sm80ELb0ELb0ELb1ELb1ELb1ELb0ELb1ELb0EEENS1_21CollectiveEpilogueFwdINS6_IJS8_S8_S9_EEENS6_IJNS7_ILi1EEESH_SH_EEESB_SD_Li128ELb1ELb1ELb0ELb0EEENS1_19SingleTileSchedulerILb1ELb0ELb1ELi128EEEEEEEEEvNT_6ParamsE,"a",@progbits
	.sectionflags	@""
	.align	4
.nv.constant0._ZN7cutlass13device_kernelIN5flash19enable_sm80_to_sm89INS1_16FlashAttnFwdSm80INS1_25CollectiveMainloopFwdSm80ILi4ELi1ELb0EN4cute5tupleIJNS5_1CILi128EEENS7_ILi64EEES8_EEELi128ENS_10bfloat16_tEfNS_4arch4Sm80ELb0ELb0ELb1ELb1ELb1ELb0ELb1ELb0EEENS1_21CollectiveEpilogueFwdINS6_IJS8_S8_S9_EEENS6_IJNS7_ILi1EEESH_SH_EEESB_SD_Li128ELb1ELb1ELb0ELb0EEENS1_19SingleTileSchedulerILb1ELb0ELb1ELi128EEEEEEEEEvNT_6ParamsE:
	.zero		1576


//--------------------- .nv.constant0._ZN7cutlass13device_kernelIN5flash19enable_sm80_to_sm89INS1_16FlashAttnFwdSm80INS1_25CollectiveMainloopFwdSm80ILi4ELi1ELb0EN4cute5tupleIJNS5_1CILi128EEENS7_ILi64EEES8_EEELi128ENS_10bfloat16_tEfNS_4arch4Sm80ELb0ELb0ELb1ELb1ELb1ELb1ELb1ELb0EEENS1_21CollectiveEpilogueFwdINS6_IJS8_S8_S9_EEENS6_IJNS7_ILi1EEESH_SH_EEESB_SD_Li128ELb1ELb1ELb0ELb0EEENS1_19SingleTileSchedulerILb1ELb0ELb1ELi128EEEEEEEEEvNT_6ParamsE --------------------------
	.section	.nv.constant0._ZN7cutlass13device_kernelIN5flash19enable_sm80_to_sm89INS1_16FlashAttnFwdSm80INS1_25CollectiveMainloopFwdSm80ILi4ELi1ELb0EN4cute5tupleIJNS5_1CILi128EEENS7_ILi64EEES8_EEELi128ENS_10bfloat16_tEfNS_4arch4Sm80ELb0ELb0ELb1ELb1ELb1ELb1ELb1ELb0EEENS1_21CollectiveEpilogueFwdINS6_IJS8_S8_S9_EEENS6_IJNS7_ILi1EEESH_SH_EEESB_SD_Li128ELb1ELb1ELb0ELb0EEENS1_19SingleTileSchedulerILb1ELb0ELb1ELi128EEEEEEEEEvNT_6ParamsE,"a",@progbits
	.sectionflags	@""
	.align	4
.nv.constant0._ZN7cutlass13device_kernelIN5flash19enable_sm80_to_sm89INS1_16FlashAttnFwdSm80INS1_25CollectiveMainloopFwdSm80ILi4ELi1ELb0EN4cute5tupleIJNS5_1CILi128EEENS7_ILi64EEES8_EEELi128ENS_10bfloat16_tEfNS_4arch4Sm80ELb0ELb0ELb1ELb1ELb1ELb1ELb1ELb0EEENS1_21CollectiveEpilogueFwdINS6_IJS8_S8_S9_EEENS6_IJNS7_ILi1EEESH_SH_EEESB_SD_Li128ELb1ELb1ELb0ELb0EEENS1_19SingleTileSchedulerILb1ELb0ELb1ELi128EEEEEEEEEvNT_6ParamsE:
	.zero		1576


//--------------------- .nv.constant0._ZN7cutlass13device_kernelIN5flash19enable_sm80_to_sm89INS1_16FlashAttnFwdSm80INS1_25CollectiveMainloopFwdSm80ILi4ELi1ELb0EN4cute5tupleIJNS5_1CILi128EEENS7_ILi48EEES8_EEELi128ENS_10bfloat16_tEfNS_4arch4Sm80ELb0ELb1ELb1ELb0ELb1ELb0ELb1ELb0EEENS1_21CollectiveEpilogueFwdINS6_IJS8_S8_S9_EEENS6_IJNS7_ILi1EEESH_SH_EEESB_SD_Li128ELb0ELb1ELb0ELb0EEENS1_19SingleTileSchedulerILb0ELb0ELb1ELi128EEEEEEEEEvNT_6ParamsE --------------------------
	.section	.nv.constant0._ZN7cutlass13device_kernelIN5flash19enable_sm80_to_sm89INS1_16FlashAttnFwdSm80INS1_25CollectiveMainloopFwdSm80ILi4ELi1ELb0EN4cute5tupleIJNS5_1CILi128EEENS7_ILi48EEES8_EEELi128ENS_10bfloat16_tEfNS_4arch4Sm80ELb0ELb1ELb1ELb0ELb1ELb0ELb1ELb0EEENS1_21CollectiveEpilogueFwdINS6_IJS8_S8_S9_EEENS6_IJNS7_ILi1EEESH_SH_EEESB_SD_Li128ELb0ELb1ELb0ELb0EEENS1_19SingleTileSchedulerILb0ELb0ELb1ELi128EEEEEEEEEvNT_6ParamsE,"a",@progbits
	.sectionflags	@""
	.align	4
.nv.constant0._ZN7cutlass13device_kernelIN5flash19enable_sm80_to_sm89INS1_16FlashAttnFwdSm80INS1_25CollectiveMainloopFwdSm80ILi4ELi1ELb0EN4cute5tupleIJNS5_1CILi128EEENS7_ILi48EEES8_EEELi128ENS_10bfloat16_tEfNS_4arch4Sm80ELb0ELb1ELb1ELb0ELb1ELb0ELb1ELb0EEENS1_21CollectiveEpilogueFwdINS6_IJS8_S8_S9_EEENS6_IJNS7_ILi1EEESH_SH_EEESB_SD_Li128ELb0ELb1ELb0ELb0EEENS1_19SingleTileSchedulerILb0ELb0ELb1ELi128EEEEEEEEEvNT_6ParamsE:
	.zero		1576


//--------------------- .nv.constant0._ZN7cutlass13device_kernelIN5flash19enable_sm80_to_sm89INS1_16FlashAttnFwdSm80INS1_25CollectiveMainloopFwdSm80ILi4ELi1ELb0EN4cute5tupleIJNS5_1CILi128EEENS7_ILi48EEES8_EEELi128ENS_10bfloat16_tEfNS_4arch4Sm80ELb0ELb1ELb1ELb1ELb1ELb0ELb1ELb0EEENS1_21CollectiveEpilogueFwdINS6_IJS8_S8_S9_EEENS6_IJNS7_ILi1EEESH_SH_EEESB_SD_Li128ELb1ELb1ELb0ELb0EEENS1_19SingleTileSchedulerILb1ELb0ELb1ELi128EEEEEEEEEvNT_6ParamsE --------------------------
	.section	.nv.constant0._ZN7cutlass13device_kernelIN5flash19enable_sm80_to_sm89INS1_16FlashAttnFwdSm80INS1_25CollectiveMainloopFwdSm80ILi4ELi1ELb0EN4cute5tupleIJNS5_1CILi128EEENS7_ILi48EEES8_EEELi128ENS_10bfloat16_tEfNS_4arch4Sm80ELb0ELb1ELb1ELb1ELb1ELb0ELb1ELb0EEENS1_21CollectiveEpilogueFwdINS6_IJS8_S8_S9_EEENS6_IJNS7_ILi1EEESH_SH_EEESB_SD_Li128ELb1ELb1ELb0ELb0EEENS1_19SingleTileSchedulerILb1ELb0ELb1ELi128EEEEEEEEEvNT_6ParamsE,"a",@progbits
	.sectionflags	@""
	.align	4
.nv.constant0._ZN7cutlass13device_kernelIN5flash19enable_sm80_to_sm89INS1_16FlashAttnFwdSm80INS1_25CollectiveMainloopFwdSm80ILi4ELi1ELb0EN4cute5tupleIJNS5_1CILi128EEENS7_ILi48EEES8_EEELi128ENS_10bfloat16_tEfNS_4arch4Sm80ELb0ELb1ELb1ELb1ELb1ELb0ELb1ELb0EEENS1_21CollectiveEpilogueFwdINS6_IJS8_S8_S9_EEENS6_IJNS7_ILi1EEESH_SH_EEESB_SD_Li128ELb1ELb1ELb0ELb0EEENS1_19SingleTileSchedulerILb1ELb0ELb1ELi128EEEEEEEEEvNT_6ParamsE:
	.zero		1576


//--------------------- .nv.constant0._ZN7cutlass13device_kernelIN5flash19enable_sm80_to_sm89INS1_16FlashAttnFwdSm80INS1_25CollectiveMainloopFwdSm80ILi4ELi1ELb0EN4cute5tupleIJNS5_1CILi128EEENS7_ILi48EEES8_EEELi128ENS_10bfloat16_tEfNS_4arch4Sm80ELb0ELb1ELb1ELb1ELb1ELb1ELb1ELb0EEENS1_21CollectiveEpilogueFwdINS6_IJS8_S8_S9_EEENS6_IJNS7_ILi1EEESH_SH_EEESB_SD_Li128ELb1ELb1ELb0ELb0EEENS1_19SingleTileSchedulerILb1ELb0ELb1ELi128EEEEEEEEEvNT_6ParamsE --------------------------
	.section	.nv.constant0._ZN7cutlass13device_kernelIN5flash19enable_sm80_to_sm89INS1_16FlashAttnFwdSm80INS1_25CollectiveMainloopFwdSm80ILi4ELi1ELb0EN4cute5tupleIJNS5_1CILi128EEENS7_ILi48EEES8_EEELi128ENS_10bfloat16_tEfNS_4arch4Sm80ELb0ELb1ELb1ELb1ELb1ELb1ELb1ELb0EEENS1_21CollectiveEpilogueFwdINS6_IJS8_S8_S9_EEENS6_IJNS7_ILi1EEESH_SH_EEESB_SD_Li128ELb1ELb1ELb0ELb0EEENS1_19SingleTileSchedulerILb1ELb0ELb1ELi128EEEEEEEEEvNT_6ParamsE,"a",@progbits
	.sectionflags	@""
	.align	4
.nv.constant0._ZN7cutlass13device_kernelIN5flash19enable_sm80_to_sm89INS1_16FlashAttnFwdSm80INS1_25CollectiveMainloopFwdSm80ILi4ELi1ELb0EN4cute5tupleIJNS5_1CILi128EEENS7_ILi48EEES8_EEELi128ENS_10bfloat16_tEfNS_4arch4Sm80ELb0ELb1ELb1ELb1ELb1ELb1ELb1ELb0EEENS1_21CollectiveEpilogueFwdINS6_IJS8_S8_S9_EEENS6_IJNS7_ILi1EEESH_SH_EEESB_SD_Li128ELb1ELb1ELb0ELb0EEENS1_19SingleTileSchedulerILb1ELb0ELb1ELi128EEEEEEEEEvNT_6ParamsE:
	.zero		1576


//--------------------- .nv.constant0._ZN7cutlass13device_kernelIN5flash19enable_sm80_to_sm89INS1_16FlashAttnFwdSm80INS1_25CollectiveMainloopFwdSm80ILi4ELi1ELb0EN4cute5tupleIJNS5_1CILi128EEENS7_ILi64EEES8_EEELi128ENS_10bfloat16_tEfNS_4arch4Sm80ELb1ELb0ELb1ELb0ELb1ELb0ELb1ELb0EEENS1_21CollectiveEpilogueFwdINS6_IJS8_S8_S9_EEENS6_IJNS7_ILi1EEESH_SH_EEESB_SD_Li128ELb0ELb1ELb0ELb0EEENS1_30DynamicPersistentTileSchedulerILi128ELi128ELb0ELb1ELb0EEEEEEEEEvNT_6ParamsE --------------------------
	.section	.nv.constant0._ZN7cutlass13device_kernelIN5flash19enable_sm80_to_sm89INS1_16FlashAttnFwdSm80INS1_25CollectiveMainloopFwdSm80ILi4ELi1ELb0EN4cute5tupleIJNS5_1CILi128EEENS7_ILi64EEES8_EEELi128ENS_10bfloat16_tEfNS_4arch4Sm80ELb1ELb0ELb1ELb0ELb1ELb0ELb1ELb0EEENS1_21CollectiveEpilogueFwdINS6_IJS8_S8_S9_EEENS6_IJNS7_ILi1EEESH_SH_EEESB_SD_Li128ELb0ELb1ELb0ELb0EEENS1_30DynamicPersistentTileSchedulerILi128ELi128ELb0ELb1ELb0EEEEEEEEEvNT_6ParamsE,"a",@progbits
	.sectionflags	@""
	.align	4
.nv.constant0._ZN7cutlass13device_kernelIN5flash19enable_sm80_to_sm89INS1_16FlashAttnFwdSm80INS1_25CollectiveMainloopFwdSm80ILi4ELi1ELb0EN4cute5tupleIJNS5_1CILi128EEENS7_ILi64EEES8_EEELi128ENS_10bfloat16_tEfNS_4arch4Sm80ELb1ELb0ELb1ELb0ELb1ELb0ELb1ELb0EEENS1_21CollectiveEpilogueFwdINS6_IJS8_S8_S9_EEENS6_IJNS7_ILi1EEESH_SH_EEESB_SD_Li128ELb0ELb1ELb0ELb0EEENS1_30DynamicPersistentTileSchedulerILi128ELi128ELb0ELb1ELb0EEEEEEEEEvNT_6ParamsE:
	.zero		1592


//--------------------- .nv.constant0._ZN7cutlass13device_kernelIN5flash19enable_sm80_to_sm89INS1_16FlashAttnFwdSm80INS1_25CollectiveMainloopFwdSm80ILi4ELi1ELb0EN4cute5tupleIJNS5_1CILi128EEENS7_ILi64EEES8_EEELi128ENS_10bfloat16_tEfNS_4arch4Sm80ELb1ELb0ELb1ELb1ELb1ELb0ELb1ELb0EEENS1_21CollectiveEpilogueFwdINS6_IJS8_S8_S9_EEENS6_IJNS7_ILi1EEESH_SH_EEESB_SD_Li128ELb1ELb1ELb0ELb0EEENS1_19SingleTileSchedulerILb1ELb0ELb1ELi128EEEEEEEEEvNT_6ParamsE --------------------------
	.section	.nv.constant0._ZN7cutlass13device_kernelIN5flash19enable_sm80_to_sm89INS1_16FlashAttnFwdSm80INS1_25CollectiveMainloopFwdSm80ILi4ELi1ELb0EN4cute5tupleIJNS5_1CILi128EEENS7_ILi64EEES8_EEELi128ENS_10bfloat16_tEfNS_4arch4Sm80ELb1ELb0ELb1ELb1ELb1ELb0ELb1ELb0EEENS1_21CollectiveEpilogueFwdINS6_IJS8_S8_S9_EEENS6_IJNS7_ILi1EEESH_SH_EEESB_SD_Li128ELb1ELb1ELb0ELb0EEENS1_19SingleTileSchedulerILb1ELb0ELb1ELi128EEEEEEEEEvNT_6ParamsE,"a",@progbits
	.sectionflags	@""
	.align	4
.nv.constant0._ZN7cutlass13device_kernelIN5flash19enable_sm80_to_sm89INS1_16FlashAttnFwdSm80INS1_25CollectiveMainloopFwdSm80ILi4ELi1ELb0EN4cute5tupleIJNS5_1CILi128EEENS7_ILi64EEES8_EEELi128ENS_10bfloat16_tEfNS_4arch4Sm80ELb1ELb0ELb1ELb1ELb1ELb0ELb1ELb0EEENS1_21CollectiveEpilogueFwdINS6_IJS8_S8_S9_EEENS6_IJNS7_ILi1EEESH_SH_EEESB_SD_Li128ELb1ELb1ELb0ELb0EEENS1_19SingleTileSchedulerILb1ELb0ELb1ELi128EEEEEEEEEvNT_6ParamsE:
	.zero		1576


//--------------------- .nv.constant0._ZN7cutlass13device_kernelIN5flash19enable_sm80_to_sm89INS1_16FlashAttnFwdSm80INS1_25CollectiveMainloopFwdSm80ILi4ELi1ELb0EN4cute5tupleIJNS5_1CILi128EEENS7_ILi64EEES8_EEELi128ENS_10bfloat16_tEfNS_4arch4Sm80ELb1ELb0ELb1ELb1ELb1ELb1ELb1ELb0EEENS1_21CollectiveEpilogueFwdINS6_IJS8_S8_S9_EEENS6_IJNS7_ILi1EEESH_SH_EEESB_SD_Li128ELb1ELb1ELb0ELb0EEENS1_19SingleTileSchedulerILb1ELb0ELb1ELi128EEEEEEEEEvNT_6ParamsE --------------------------
	.section	.nv.constant0._ZN7cutlass13device_kernelIN5flash19enable_sm80_to_sm89INS1_16FlashAttnFwdSm80INS1_25CollectiveMainloopFwdSm80ILi4ELi1ELb0EN4cute5tupleIJNS5_1CILi128EEENS7_ILi64EEES8_EEELi128ENS_10bfloat16_tEfNS_4arch4Sm80ELb1ELb0ELb1ELb1ELb1ELb1ELb1ELb0EEENS1_21CollectiveEpilogueFwdINS6_IJS8_S8_S9_EEENS6_IJNS7_ILi1EEESH_SH_EEESB_SD_Li128ELb1ELb1ELb0ELb0EEENS1_19SingleTileSchedulerILb1ELb0ELb1ELi128EEEEEEEEEvNT_6ParamsE,"a",@progbits
	.sectionflags	@""
	.align	4
.nv.constant0._ZN7cutlass13device_kernelIN5flash19enable_sm80_to_sm89INS1_16FlashAttnFwdSm80INS1_25CollectiveMainloopFwdSm80ILi4ELi1ELb0EN4cute5tupleIJNS5_1CILi128EEENS7_ILi64EEES8_EEELi128ENS_10bfloat16_tEfNS_4arch4Sm80ELb1ELb0ELb1ELb1ELb1ELb1ELb1ELb0EEENS1_21CollectiveEpilogueFwdINS6_IJS8_S8_S9_EEENS6_IJNS7_ILi1EEESH_SH_EEESB_SD_Li128ELb1ELb1ELb0ELb0EEENS1_19SingleTileSchedulerILb1ELb0ELb1ELi128EEEEEEEEEvNT_6ParamsE:
	.zero		1576


//--------------------- SYMBOLS --------------------------

	.type		.nv.reservedSmem.offset0,@object
	.size		.nv.reservedSmem.offset0,0x4
